//
// Generated by NVIDIA NVVM Compiler
//
// Compiler Build ID: CL-36424714
// Cuda compilation tools, release 13.0, V13.0.88
// Based on NVVM 20.0.0
//

.version 9.0
.target sm_100
.address_size 64

	// .globl	_Z21elliptic_batch_kernelPKcPKdS2_S2_S2_Pdi
.const .align 8 .f64 ERRTOL_RF = 0d3FB47AE147AE147B;
.const .align 8 .f64 ERRTOL_RC = 0d3FA47AE147AE147B;
.const .align 8 .f64 ERRTOL_RD = 0d3FA999999999999A;
.const .align 8 .f64 ERRTOL_RJ = 0d3FA999999999999A;
.const .align 8 .f64 TINY = 0d38146ABCB63FDAAB;
.const .align 8 .f64 BIG = 0d47B691CA32818ED5;

.visible .entry _Z21elliptic_batch_kernelPKcPKdS2_S2_S2_Pdi(
	.param .u64 .ptr .align 1 _Z21elliptic_batch_kernelPKcPKdS2_S2_S2_Pdi_param_0,
	.param .u64 .ptr .align 1 _Z21elliptic_batch_kernelPKcPKdS2_S2_S2_Pdi_param_1,
	.param .u64 .ptr .align 1 _Z21elliptic_batch_kernelPKcPKdS2_S2_S2_Pdi_param_2,
	.param .u64 .ptr .align 1 _Z21elliptic_batch_kernelPKcPKdS2_S2_S2_Pdi_param_3,
	.param .u64 .ptr .align 1 _Z21elliptic_batch_kernelPKcPKdS2_S2_S2_Pdi_param_4,
	.param .u64 .ptr .align 1 _Z21elliptic_batch_kernelPKcPKdS2_S2_S2_Pdi_param_5,
	.param .u32 _Z21elliptic_batch_kernelPKcPKdS2_S2_S2_Pdi_param_6
)
{
	.reg .pred 	%p<108>;
	.reg .b16 	%rs<8>;
	.reg .b32 	%r<35>;
	.reg .b64 	%rd<35>;
	.reg .b64 	%fd<969>;

	ld.param.u64 	%rd2, [_Z21elliptic_batch_kernelPKcPKdS2_S2_S2_Pdi_param_0];
	ld.param.u64 	%rd3, [_Z21elliptic_batch_kernelPKcPKdS2_S2_S2_Pdi_param_1];
	ld.param.u64 	%rd4, [_Z21elliptic_batch_kernelPKcPKdS2_S2_S2_Pdi_param_2];
	ld.param.u64 	%rd5, [_Z21elliptic_batch_kernelPKcPKdS2_S2_S2_Pdi_param_3];
	ld.param.u64 	%rd6, [_Z21elliptic_batch_kernelPKcPKdS2_S2_S2_Pdi_param_4];
	ld.param.u64 	%rd7, [_Z21elliptic_batch_kernelPKcPKdS2_S2_S2_Pdi_param_5];
	ld.param.u32 	%r14, [_Z21elliptic_batch_kernelPKcPKdS2_S2_S2_Pdi_param_6];
	cvta.to.global.u64 	%rd1, %rd7;
	mov.u32 	%r15, %ctaid.x;
	mov.u32 	%r16, %ntid.x;
	mov.u32 	%r17, %tid.x;
	mad.lo.s32 	%r1, %r15, %r16, %r17;
	setp.ge.s32 	%p1, %r1, %r14;
	@%p1 bra 	$L__BB0_108;
	cvta.to.global.u64 	%rd8, %rd2;
	cvta.to.global.u64 	%rd9, %rd3;
	cvta.to.global.u64 	%rd10, %rd4;
	cvta.to.global.u64 	%rd11, %rd5;
	cvta.to.global.u64 	%rd12, %rd6;
	shl.b32 	%r18, %r1, 1;
	cvt.s64.s32 	%rd13, %r18;
	add.s64 	%rd14, %rd8, %rd13;
	ld.global.u8 	%rs1, [%rd14];
	ld.global.u8 	%rs3, [%rd14+1];
	mul.wide.s32 	%rd15, %r1, 8;
	add.s64 	%rd16, %rd9, %rd15;
	ld.global.f64 	%fd937, [%rd16];
	add.s64 	%rd17, %rd10, %rd15;
	ld.global.f64 	%fd945, [%rd17];
	add.s64 	%rd18, %rd11, %rd15;
	ld.global.f64 	%fd939, [%rd18];
	add.s64 	%rd19, %rd12, %rd15;
	ld.global.f64 	%fd4, [%rd19];
	setp.ne.s16 	%p2, %rs1, 82;
	setp.ne.s16 	%p3, %rs3, 70;
	or.pred  	%p4, %p2, %p3;
	mov.f64 	%fd905, 0d7FF8000000000000;
	@%p4 bra 	$L__BB0_17;
	min.f64 	%fd785, %fd937, %fd945;
	min.f64 	%fd786, %fd785, %fd939;
	setp.lt.f64 	%p96, %fd786, 0d0000000000000000;
	@%p96 bra 	$L__BB0_16;
	add.f64 	%fd788, %fd937, %fd945;
	add.f64 	%fd789, %fd937, %fd939;
	min.f64 	%fd790, %fd788, %fd789;
	add.f64 	%fd791, %fd945, %fd939;
	min.f64 	%fd792, %fd790, %fd791;
	ld.const.f64 	%fd793, [TINY];
	setp.lt.f64 	%p97, %fd792, %fd793;
	@%p97 bra 	$L__BB0_16;
	max.f64 	%fd795, %fd937, %fd945;
	max.f64 	%fd796, %fd795, %fd939;
	ld.const.f64 	%fd797, [BIG];
	setp.gt.f64 	%p98, %fd796, %fd797;
	@%p98 bra 	$L__BB0_16;
	mov.b32 	%r29, 0;
	ld.const.f64 	%fd5, [ERRTOL_RF];
	bra.uni 	$L__BB0_13;
$L__BB0_6:
	sqrt.rn.f64 	%fd820, %fd30;
	sqrt.rn.f64 	%fd821, %fd31;
	sqrt.rn.f64 	%fd822, %fd32;
	add.f64 	%fd823, %fd821, %fd822;
	mul.f64 	%fd824, %fd820, %fd823;
	fma.rn.f64 	%fd825, %fd821, %fd822, %fd824;
	add.f64 	%fd826, %fd30, %fd825;
	mul.f64 	%fd6, %fd826, 0d3FD0000000000000;
	add.f64 	%fd827, %fd31, %fd825;
	mul.f64 	%fd7, %fd827, 0d3FD0000000000000;
	add.f64 	%fd828, %fd32, %fd825;
	mul.f64 	%fd8, %fd828, 0d3FD0000000000000;
	add.f64 	%fd829, %fd6, %fd7;
	add.f64 	%fd830, %fd8, %fd829;
	mul.f64 	%fd901, %fd830, 0d3FD5555555555555;
	abs.f64 	%fd831, %fd901;
	setp.lt.f64 	%p101, %fd831, 0d3CD203AF9EE75616;
	@%p101 bra 	$L__BB0_16;
	sub.f64 	%fd832, %fd901, %fd6;
	div.rn.f64 	%fd902, %fd832, %fd901;
	sub.f64 	%fd833, %fd901, %fd7;
	div.rn.f64 	%fd903, %fd833, %fd901;
	sub.f64 	%fd834, %fd901, %fd8;
	div.rn.f64 	%fd904, %fd834, %fd901;
	abs.f64 	%fd835, %fd902;
	abs.f64 	%fd836, %fd903;
	max.f64 	%fd837, %fd835, %fd836;
	abs.f64 	%fd838, %fd904;
	max.f64 	%fd839, %fd837, %fd838;
	setp.le.f64 	%p102, %fd839, %fd5;
	@%p102 bra 	$L__BB0_15;
	sqrt.rn.f64 	%fd841, %fd6;
	sqrt.rn.f64 	%fd842, %fd7;
	sqrt.rn.f64 	%fd843, %fd8;
	add.f64 	%fd844, %fd842, %fd843;
	mul.f64 	%fd845, %fd841, %fd844;
	fma.rn.f64 	%fd846, %fd842, %fd843, %fd845;
	add.f64 	%fd847, %fd6, %fd846;
	mul.f64 	%fd13, %fd847, 0d3FD0000000000000;
	add.f64 	%fd848, %fd7, %fd846;
	mul.f64 	%fd14, %fd848, 0d3FD0000000000000;
	add.f64 	%fd849, %fd8, %fd846;
	mul.f64 	%fd15, %fd849, 0d3FD0000000000000;
	add.f64 	%fd850, %fd13, %fd14;
	add.f64 	%fd851, %fd15, %fd850;
	mul.f64 	%fd901, %fd851, 0d3FD5555555555555;
	abs.f64 	%fd852, %fd901;
	setp.lt.f64 	%p103, %fd852, 0d3CD203AF9EE75616;
	@%p103 bra 	$L__BB0_16;
	sub.f64 	%fd853, %fd901, %fd13;
	div.rn.f64 	%fd902, %fd853, %fd901;
	sub.f64 	%fd854, %fd901, %fd14;
	div.rn.f64 	%fd903, %fd854, %fd901;
	sub.f64 	%fd855, %fd901, %fd15;
	div.rn.f64 	%fd904, %fd855, %fd901;
	abs.f64 	%fd856, %fd902;
	abs.f64 	%fd857, %fd903;
	max.f64 	%fd858, %fd856, %fd857;
	abs.f64 	%fd859, %fd904;
	max.f64 	%fd860, %fd858, %fd859;
	setp.le.f64 	%p104, %fd860, %fd5;
	@%p104 bra 	$L__BB0_15;
	sqrt.rn.f64 	%fd862, %fd13;
	sqrt.rn.f64 	%fd863, %fd14;
	sqrt.rn.f64 	%fd864, %fd15;
	add.f64 	%fd865, %fd863, %fd864;
	mul.f64 	%fd866, %fd862, %fd865;
	fma.rn.f64 	%fd867, %fd863, %fd864, %fd866;
	add.f64 	%fd868, %fd13, %fd867;
	mul.f64 	%fd937, %fd868, 0d3FD0000000000000;
	add.f64 	%fd869, %fd14, %fd867;
	mul.f64 	%fd945, %fd869, 0d3FD0000000000000;
	add.f64 	%fd870, %fd15, %fd867;
	mul.f64 	%fd939, %fd870, 0d3FD0000000000000;
	add.f64 	%fd871, %fd937, %fd945;
	add.f64 	%fd872, %fd939, %fd871;
	mul.f64 	%fd901, %fd872, 0d3FD5555555555555;
	abs.f64 	%fd873, %fd901;
	setp.lt.f64 	%p105, %fd873, 0d3CD203AF9EE75616;
	@%p105 bra 	$L__BB0_16;
	sub.f64 	%fd874, %fd901, %fd937;
	div.rn.f64 	%fd902, %fd874, %fd901;
	sub.f64 	%fd875, %fd901, %fd945;
	div.rn.f64 	%fd903, %fd875, %fd901;
	sub.f64 	%fd876, %fd901, %fd939;
	div.rn.f64 	%fd904, %fd876, %fd901;
	abs.f64 	%fd877, %fd902;
	abs.f64 	%fd878, %fd903;
	max.f64 	%fd879, %fd877, %fd878;
	abs.f64 	%fd880, %fd904;
	max.f64 	%fd881, %fd879, %fd880;
	setp.le.f64 	%p106, %fd881, %fd5;
	@%p106 bra 	$L__BB0_15;
	add.s32 	%r29, %r29, 4;
	setp.eq.s32 	%p107, %r29, 100;
	@%p107 bra 	$L__BB0_16;
$L__BB0_13:
	sqrt.rn.f64 	%fd799, %fd937;
	sqrt.rn.f64 	%fd800, %fd945;
	sqrt.rn.f64 	%fd801, %fd939;
	add.f64 	%fd802, %fd800, %fd801;
	mul.f64 	%fd803, %fd799, %fd802;
	fma.rn.f64 	%fd804, %fd800, %fd801, %fd803;
	add.f64 	%fd805, %fd937, %fd804;
	mul.f64 	%fd30, %fd805, 0d3FD0000000000000;
	add.f64 	%fd806, %fd945, %fd804;
	mul.f64 	%fd31, %fd806, 0d3FD0000000000000;
	add.f64 	%fd807, %fd939, %fd804;
	mul.f64 	%fd32, %fd807, 0d3FD0000000000000;
	add.f64 	%fd808, %fd30, %fd31;
	add.f64 	%fd809, %fd32, %fd808;
	mul.f64 	%fd901, %fd809, 0d3FD5555555555555;
	abs.f64 	%fd810, %fd901;
	setp.lt.f64 	%p99, %fd810, 0d3CD203AF9EE75616;
	@%p99 bra 	$L__BB0_16;
	sub.f64 	%fd811, %fd901, %fd30;
	div.rn.f64 	%fd902, %fd811, %fd901;
	sub.f64 	%fd812, %fd901, %fd31;
	div.rn.f64 	%fd903, %fd812, %fd901;
	sub.f64 	%fd813, %fd901, %fd32;
	div.rn.f64 	%fd904, %fd813, %fd901;
	abs.f64 	%fd814, %fd902;
	abs.f64 	%fd815, %fd903;
	max.f64 	%fd816, %fd814, %fd815;
	abs.f64 	%fd817, %fd904;
	max.f64 	%fd818, %fd816, %fd817;
	setp.gtu.f64 	%p100, %fd818, %fd5;
	@%p100 bra 	$L__BB0_6;
$L__BB0_15:
	mul.f64 	%fd882, %fd902, %fd903;
	mul.f64 	%fd883, %fd904, %fd904;
	sub.f64 	%fd884, %fd882, %fd883;
	mul.f64 	%fd885, %fd904, %fd882;
	fma.rn.f64 	%fd886, %fd884, 0d3FA5555555555555, 0dBFB999999999999A;
	fma.rn.f64 	%fd887, %fd885, 0dBFB1745D1745D174, %fd886;
	fma.rn.f64 	%fd888, %fd884, %fd887, 0d3FF0000000000000;
	fma.rn.f64 	%fd889, %fd885, 0d3FB2492492492492, %fd888;
	sqrt.rn.f64 	%fd890, %fd901;
	div.rn.f64 	%fd905, %fd889, %fd890;
$L__BB0_16:
	add.s64 	%rd32, %rd1, %rd15;
	st.global.f64 	[%rd32], %fd905;
	bra.uni 	$L__BB0_108;
$L__BB0_17:
	setp.ne.s16 	%p5, %rs1, 82;
	setp.ne.s16 	%p6, %rs3, 67;
	or.pred  	%p7, %p5, %p6;
	mov.f64 	%fd913, 0d7FF8000000000000;
	@%p7 bra 	$L__BB0_35;
	ld.const.f64 	%fd43, [TINY];
	ld.const.f64 	%fd44, [BIG];
	setp.lt.f64 	%p75, %fd937, 0d0000000000000000;
	setp.eq.f64 	%p76, %fd945, 0d0000000000000000;
	or.pred  	%p77, %p75, %p76;
	@%p77 bra 	$L__BB0_34;
	abs.f64 	%fd717, %fd945;
	add.f64 	%fd718, %fd937, %fd717;
	setp.lt.f64 	%p78, %fd718, %fd43;
	setp.gt.f64 	%p79, %fd718, %fd44;
	or.pred  	%p80, %p78, %p79;
	@%p80 bra 	$L__BB0_34;
	mul.f64 	%fd721, %fd43, %fd44;
	setp.lt.f64 	%p81, %fd945, 0dC3EDD6559BDB1700;
	setp.gt.f64 	%p82, %fd937, 0d0000000000000000;
	mul.f64 	%fd722, %fd721, %fd721;
	div.rn.f64 	%fd723, %fd722, 0d4039000000000000;
	setp.lt.f64 	%p83, %fd937, %fd723;
	and.pred  	%p84, %p81, %p83;
	and.pred  	%p85, %p84, %p82;
	@%p85 bra 	$L__BB0_34;
	setp.gt.f64 	%p86, %fd945, 0d0000000000000000;
	mov.f64 	%fd908, 0d3FF0000000000000;
	@%p86 bra 	$L__BB0_23;
	sub.f64 	%fd45, %fd937, %fd945;
	neg.f64 	%fd945, %fd945;
	sqrt.rn.f64 	%fd726, %fd937;
	sqrt.rn.f64 	%fd727, %fd45;
	div.rn.f64 	%fd908, %fd726, %fd727;
	mov.f64 	%fd937, %fd45;
$L__BB0_23:
	mov.b32 	%r30, 0;
	ld.const.f64 	%fd51, [ERRTOL_RC];
	bra.uni 	$L__BB0_31;
$L__BB0_24:
	sqrt.rn.f64 	%fd741, %fd66;
	add.f64 	%fd742, %fd741, %fd741;
	sqrt.rn.f64 	%fd743, %fd67;
	fma.rn.f64 	%fd744, %fd742, %fd743, %fd67;
	add.f64 	%fd745, %fd66, %fd744;
	mul.f64 	%fd52, %fd745, 0d3FD0000000000000;
	add.f64 	%fd746, %fd67, %fd744;
	mul.f64 	%fd53, %fd746, 0d3FD0000000000000;
	add.f64 	%fd747, %fd52, %fd53;
	add.f64 	%fd748, %fd53, %fd747;
	mul.f64 	%fd911, %fd748, 0d3FD5555555555555;
	abs.f64 	%fd749, %fd911;
	setp.lt.f64 	%p89, %fd749, 0d3CD203AF9EE75616;
	@%p89 bra 	$L__BB0_34;
	sub.f64 	%fd750, %fd53, %fd911;
	div.rn.f64 	%fd912, %fd750, %fd911;
	abs.f64 	%fd751, %fd912;
	setp.le.f64 	%p90, %fd751, %fd51;
	@%p90 bra 	$L__BB0_33;
	sqrt.rn.f64 	%fd753, %fd52;
	add.f64 	%fd754, %fd753, %fd753;
	sqrt.rn.f64 	%fd755, %fd53;
	fma.rn.f64 	%fd756, %fd754, %fd755, %fd53;
	add.f64 	%fd757, %fd52, %fd756;
	mul.f64 	%fd56, %fd757, 0d3FD0000000000000;
	add.f64 	%fd758, %fd53, %fd756;
	mul.f64 	%fd57, %fd758, 0d3FD0000000000000;
	add.f64 	%fd759, %fd56, %fd57;
	add.f64 	%fd760, %fd57, %fd759;
	mul.f64 	%fd911, %fd760, 0d3FD5555555555555;
	abs.f64 	%fd761, %fd911;
	setp.lt.f64 	%p91, %fd761, 0d3CD203AF9EE75616;
	@%p91 bra 	$L__BB0_34;
	sub.f64 	%fd762, %fd57, %fd911;
	div.rn.f64 	%fd912, %fd762, %fd911;
	abs.f64 	%fd763, %fd912;
	setp.le.f64 	%p92, %fd763, %fd51;
	@%p92 bra 	$L__BB0_33;
	sqrt.rn.f64 	%fd765, %fd56;
	add.f64 	%fd766, %fd765, %fd765;
	sqrt.rn.f64 	%fd767, %fd57;
	fma.rn.f64 	%fd768, %fd766, %fd767, %fd57;
	add.f64 	%fd769, %fd56, %fd768;
	mul.f64 	%fd937, %fd769, 0d3FD0000000000000;
	add.f64 	%fd770, %fd57, %fd768;
	mul.f64 	%fd945, %fd770, 0d3FD0000000000000;
	add.f64 	%fd771, %fd937, %fd945;
	add.f64 	%fd772, %fd945, %fd771;
	mul.f64 	%fd911, %fd772, 0d3FD5555555555555;
	abs.f64 	%fd773, %fd911;
	setp.lt.f64 	%p93, %fd773, 0d3CD203AF9EE75616;
	@%p93 bra 	$L__BB0_34;
	sub.f64 	%fd774, %fd945, %fd911;
	div.rn.f64 	%fd912, %fd774, %fd911;
	abs.f64 	%fd775, %fd912;
	setp.le.f64 	%p94, %fd775, %fd51;
	@%p94 bra 	$L__BB0_33;
	add.s32 	%r30, %r30, 4;
	setp.eq.s32 	%p95, %r30, 100;
	@%p95 bra 	$L__BB0_34;
$L__BB0_31:
	sqrt.rn.f64 	%fd729, %fd937;
	add.f64 	%fd730, %fd729, %fd729;
	sqrt.rn.f64 	%fd731, %fd945;
	fma.rn.f64 	%fd732, %fd730, %fd731, %fd945;
	add.f64 	%fd733, %fd937, %fd732;
	mul.f64 	%fd66, %fd733, 0d3FD0000000000000;
	add.f64 	%fd734, %fd945, %fd732;
	mul.f64 	%fd67, %fd734, 0d3FD0000000000000;
	add.f64 	%fd735, %fd66, %fd67;
	add.f64 	%fd736, %fd67, %fd735;
	mul.f64 	%fd911, %fd736, 0d3FD5555555555555;
	abs.f64 	%fd737, %fd911;
	setp.lt.f64 	%p87, %fd737, 0d3CD203AF9EE75616;
	@%p87 bra 	$L__BB0_34;
	sub.f64 	%fd738, %fd67, %fd911;
	div.rn.f64 	%fd912, %fd738, %fd911;
	abs.f64 	%fd739, %fd912;
	setp.gtu.f64 	%p88, %fd739, %fd51;
	@%p88 bra 	$L__BB0_24;
$L__BB0_33:
	mul.f64 	%fd776, %fd912, %fd912;
	fma.rn.f64 	%fd777, %fd912, 0d3FDA2E8BA2E8BA2F, 0d3FD8000000000000;
	fma.rn.f64 	%fd778, %fd912, %fd777, 0d3FC2492492492492;
	fma.rn.f64 	%fd779, %fd912, %fd778, 0d3FD3333333333333;
	fma.rn.f64 	%fd780, %fd776, %fd779, 0d3FF0000000000000;
	mul.f64 	%fd781, %fd908, %fd780;
	sqrt.rn.f64 	%fd782, %fd911;
	div.rn.f64 	%fd913, %fd781, %fd782;
$L__BB0_34:
	add.s64 	%rd30, %rd1, %rd15;
	st.global.f64 	[%rd30], %fd913;
	bra.uni 	$L__BB0_108;
$L__BB0_35:
	setp.ne.s16 	%p8, %rs1, 82;
	setp.ne.s16 	%p9, %rs3, 68;
	or.pred  	%p10, %p8, %p9;
	mov.f64 	%fd929, 0d7FF8000000000000;
	@%p10 bra 	$L__BB0_59;
	min.f64 	%fd601, %fd937, %fd945;
	setp.lt.f64 	%p59, %fd601, 0d0000000000000000;
	@%p59 bra 	$L__BB0_58;
	add.f64 	%fd603, %fd937, %fd945;
	min.f64 	%fd604, %fd603, %fd939;
	setp.lt.f64 	%p60, %fd604, 0d3ABEF2D0F5DA7DD9;
	@%p60 bra 	$L__BB0_58;
	max.f64 	%fd606, %fd937, %fd945;
	max.f64 	%fd607, %fd606, %fd939;
	setp.gt.f64 	%p61, %fd607, 0d446E7E4171BF4D3A;
	@%p61 bra 	$L__BB0_58;
	mov.f64 	%fd922, 0d0000000000000000;
	mov.f64 	%fd925, 0d3FF0000000000000;
	mov.b32 	%r31, 0;
	ld.const.f64 	%fd74, [ERRTOL_RD];
	bra.uni 	$L__BB0_53;
$L__BB0_40:
	sqrt.rn.f64 	%fd631, %fd124;
	sqrt.rn.f64 	%fd632, %fd125;
	sqrt.rn.f64 	%fd633, %fd126;
	add.f64 	%fd634, %fd632, %fd633;
	mul.f64 	%fd635, %fd631, %fd634;
	fma.rn.f64 	%fd75, %fd632, %fd633, %fd635;
	add.f64 	%fd76, %fd126, %fd75;
	mul.f64 	%fd77, %fd633, %fd76;
	abs.f64 	%fd636, %fd77;
	setp.leu.f64 	%p65, %fd636, 0d3CD203AF9EE75616;
	@%p65 bra 	$L__BB0_42;
	div.rn.f64 	%fd637, %fd925, %fd77;
	add.f64 	%fd922, %fd922, %fd637;
$L__BB0_42:
	add.f64 	%fd639, %fd124, %fd75;
	mul.f64 	%fd80, %fd639, 0d3FD0000000000000;
	add.f64 	%fd640, %fd125, %fd75;
	mul.f64 	%fd81, %fd640, 0d3FD0000000000000;
	mul.f64 	%fd82, %fd76, 0d3FD0000000000000;
	add.f64 	%fd641, %fd80, %fd81;
	fma.rn.f64 	%fd642, %fd82, 0d4008000000000000, %fd641;
	mul.f64 	%fd924, %fd642, 0d3FC999999999999A;
	abs.f64 	%fd643, %fd924;
	setp.lt.f64 	%p66, %fd643, 0d3CD203AF9EE75616;
	@%p66 bra 	$L__BB0_58;
	mul.f64 	%fd925, %fd925, 0d3FD0000000000000;
	sub.f64 	%fd644, %fd924, %fd80;
	div.rn.f64 	%fd926, %fd644, %fd924;
	sub.f64 	%fd645, %fd924, %fd81;
	div.rn.f64 	%fd927, %fd645, %fd924;
	sub.f64 	%fd646, %fd924, %fd82;
	div.rn.f64 	%fd928, %fd646, %fd924;
	abs.f64 	%fd647, %fd926;
	abs.f64 	%fd648, %fd927;
	max.f64 	%fd649, %fd647, %fd648;
	abs.f64 	%fd650, %fd928;
	max.f64 	%fd651, %fd649, %fd650;
	setp.le.f64 	%p67, %fd651, %fd74;
	@%p67 bra 	$L__BB0_57;
	sqrt.rn.f64 	%fd652, %fd80;
	sqrt.rn.f64 	%fd653, %fd81;
	sqrt.rn.f64 	%fd654, %fd82;
	add.f64 	%fd655, %fd653, %fd654;
	mul.f64 	%fd656, %fd652, %fd655;
	fma.rn.f64 	%fd88, %fd653, %fd654, %fd656;
	add.f64 	%fd89, %fd82, %fd88;
	mul.f64 	%fd90, %fd654, %fd89;
	abs.f64 	%fd657, %fd90;
	setp.leu.f64 	%p68, %fd657, 0d3CD203AF9EE75616;
	@%p68 bra 	$L__BB0_46;
	div.rn.f64 	%fd658, %fd925, %fd90;
	add.f64 	%fd922, %fd922, %fd658;
$L__BB0_46:
	add.f64 	%fd660, %fd80, %fd88;
	mul.f64 	%fd93, %fd660, 0d3FD0000000000000;
	add.f64 	%fd661, %fd81, %fd88;
	mul.f64 	%fd94, %fd661, 0d3FD0000000000000;
	mul.f64 	%fd95, %fd89, 0d3FD0000000000000;
	add.f64 	%fd662, %fd93, %fd94;
	fma.rn.f64 	%fd663, %fd95, 0d4008000000000000, %fd662;
	mul.f64 	%fd924, %fd663, 0d3FC999999999999A;
	abs.f64 	%fd664, %fd924;
	setp.lt.f64 	%p69, %fd664, 0d3CD203AF9EE75616;
	@%p69 bra 	$L__BB0_58;
	mul.f64 	%fd925, %fd925, 0d3FD0000000000000;
	sub.f64 	%fd665, %fd924, %fd93;
	div.rn.f64 	%fd926, %fd665, %fd924;
	sub.f64 	%fd666, %fd924, %fd94;
	div.rn.f64 	%fd927, %fd666, %fd924;
	sub.f64 	%fd667, %fd924, %fd95;
	div.rn.f64 	%fd928, %fd667, %fd924;
	abs.f64 	%fd668, %fd926;
	abs.f64 	%fd669, %fd927;
	max.f64 	%fd670, %fd668, %fd669;
	abs.f64 	%fd671, %fd928;
	max.f64 	%fd672, %fd670, %fd671;
	setp.le.f64 	%p70, %fd672, %fd74;
	@%p70 bra 	$L__BB0_57;
	sqrt.rn.f64 	%fd673, %fd93;
	sqrt.rn.f64 	%fd674, %fd94;
	sqrt.rn.f64 	%fd675, %fd95;
	add.f64 	%fd676, %fd674, %fd675;
	mul.f64 	%fd677, %fd673, %fd676;
	fma.rn.f64 	%fd101, %fd674, %fd675, %fd677;
	add.f64 	%fd102, %fd95, %fd101;
	mul.f64 	%fd103, %fd675, %fd102;
	abs.f64 	%fd678, %fd103;
	setp.leu.f64 	%p71, %fd678, 0d3CD203AF9EE75616;
	@%p71 bra 	$L__BB0_50;
	div.rn.f64 	%fd679, %fd925, %fd103;
	add.f64 	%fd922, %fd922, %fd679;
$L__BB0_50:
	add.f64 	%fd681, %fd93, %fd101;
	mul.f64 	%fd937, %fd681, 0d3FD0000000000000;
	add.f64 	%fd682, %fd94, %fd101;
	mul.f64 	%fd945, %fd682, 0d3FD0000000000000;
	mul.f64 	%fd939, %fd102, 0d3FD0000000000000;
	add.f64 	%fd683, %fd937, %fd945;
	fma.rn.f64 	%fd684, %fd939, 0d4008000000000000, %fd683;
	mul.f64 	%fd924, %fd684, 0d3FC999999999999A;
	abs.f64 	%fd685, %fd924;
	setp.lt.f64 	%p72, %fd685, 0d3CD203AF9EE75616;
	@%p72 bra 	$L__BB0_58;
	mul.f64 	%fd925, %fd925, 0d3FD0000000000000;
	sub.f64 	%fd686, %fd924, %fd937;
	div.rn.f64 	%fd926, %fd686, %fd924;
	sub.f64 	%fd687, %fd924, %fd945;
	div.rn.f64 	%fd927, %fd687, %fd924;
	sub.f64 	%fd688, %fd924, %fd939;
	div.rn.f64 	%fd928, %fd688, %fd924;
	abs.f64 	%fd689, %fd926;
	abs.f64 	%fd690, %fd927;
	max.f64 	%fd691, %fd689, %fd690;
	abs.f64 	%fd692, %fd928;
	max.f64 	%fd693, %fd691, %fd692;
	setp.le.f64 	%p73, %fd693, %fd74;
	@%p73 bra 	$L__BB0_57;
	add.s32 	%r31, %r31, 4;
	setp.eq.s32 	%p74, %r31, 100;
	@%p74 bra 	$L__BB0_58;
$L__BB0_53:
	sqrt.rn.f64 	%fd610, %fd937;
	sqrt.rn.f64 	%fd611, %fd945;
	sqrt.rn.f64 	%fd612, %fd939;
	add.f64 	%fd613, %fd611, %fd612;
	mul.f64 	%fd614, %fd610, %fd613;
	fma.rn.f64 	%fd119, %fd611, %fd612, %fd614;
	add.f64 	%fd120, %fd939, %fd119;
	mul.f64 	%fd121, %fd612, %fd120;
	abs.f64 	%fd615, %fd121;
	setp.leu.f64 	%p62, %fd615, 0d3CD203AF9EE75616;
	@%p62 bra 	$L__BB0_55;
	div.rn.f64 	%fd616, %fd925, %fd121;
	add.f64 	%fd922, %fd922, %fd616;
$L__BB0_55:
	add.f64 	%fd618, %fd937, %fd119;
	mul.f64 	%fd124, %fd618, 0d3FD0000000000000;
	add.f64 	%fd619, %fd945, %fd119;
	mul.f64 	%fd125, %fd619, 0d3FD0000000000000;
	mul.f64 	%fd126, %fd120, 0d3FD0000000000000;
	add.f64 	%fd620, %fd124, %fd125;
	fma.rn.f64 	%fd621, %fd126, 0d4008000000000000, %fd620;
	mul.f64 	%fd924, %fd621, 0d3FC999999999999A;
	abs.f64 	%fd622, %fd924;
	setp.lt.f64 	%p63, %fd622, 0d3CD203AF9EE75616;
	@%p63 bra 	$L__BB0_58;
	mul.f64 	%fd925, %fd925, 0d3FD0000000000000;
	sub.f64 	%fd623, %fd924, %fd124;
	div.rn.f64 	%fd926, %fd623, %fd924;
	sub.f64 	%fd624, %fd924, %fd125;
	div.rn.f64 	%fd927, %fd624, %fd924;
	sub.f64 	%fd625, %fd924, %fd126;
	div.rn.f64 	%fd928, %fd625, %fd924;
	abs.f64 	%fd626, %fd926;
	abs.f64 	%fd627, %fd927;
	max.f64 	%fd628, %fd626, %fd627;
	abs.f64 	%fd629, %fd928;
	max.f64 	%fd630, %fd628, %fd629;
	setp.gtu.f64 	%p64, %fd630, %fd74;
	@%p64 bra 	$L__BB0_40;
$L__BB0_57:
	mul.f64 	%fd694, %fd926, %fd927;
	mul.f64 	%fd695, %fd928, %fd928;
	sub.f64 	%fd696, %fd694, %fd695;
	fma.rn.f64 	%fd697, %fd695, 0dC018000000000000, %fd694;
	add.f64 	%fd698, %fd696, %fd697;
	add.f64 	%fd699, %fd696, %fd698;
	fma.rn.f64 	%fd700, %fd697, 0d3FBA2E8BA2E8BA2F, 0dBFCB6DB6DB6DB6DB;
	mul.f64 	%fd701, %fd928, 0dBFC6276276276276;
	fma.rn.f64 	%fd702, %fd701, %fd699, %fd700;
	fma.rn.f64 	%fd703, %fd697, %fd702, 0d3FF0000000000000;
	mul.f64 	%fd704, %fd699, 0d3FC5555555555555;
	mul.f64 	%fd705, %fd696, 0dBFDA2E8BA2E8BA2F;
	mul.f64 	%fd706, %fd928, 0d3FBD89D89D89D89E;
	fma.rn.f64 	%fd707, %fd706, %fd694, %fd705;
	fma.rn.f64 	%fd708, %fd928, %fd707, %fd704;
	fma.rn.f64 	%fd709, %fd928, %fd708, %fd703;
	mul.f64 	%fd710, %fd925, %fd709;
	sqrt.rn.f64 	%fd711, %fd924;
	mul.f64 	%fd712, %fd924, %fd711;
	div.rn.f64 	%fd713, %fd710, %fd712;
	fma.rn.f64 	%fd929, %fd922, 0d4008000000000000, %fd713;
$L__BB0_58:
	ld.param.u64 	%rd34, [_Z21elliptic_batch_kernelPKcPKdS2_S2_S2_Pdi_param_5];
	cvta.to.global.u64 	%rd26, %rd34;
	add.s64 	%rd28, %rd26, %rd15;
	st.global.f64 	[%rd28], %fd929;
	bra.uni 	$L__BB0_108;
$L__BB0_59:
	setp.ne.s16 	%p11, %rs1, 82;
	setp.ne.s16 	%p12, %rs3, 74;
	or.pred  	%p13, %p11, %p12;
	mov.f64 	%fd968, 0d7FF8000000000000;
	@%p13 bra 	$L__BB0_107;
	min.f64 	%fd272, %fd937, %fd945;
	min.f64 	%fd140, %fd272, %fd939;
	setp.lt.f64 	%p14, %fd140, 0d0000000000000000;
	@%p14 bra 	$L__BB0_106;
	add.f64 	%fd141, %fd937, %fd945;
	add.f64 	%fd274, %fd937, %fd939;
	min.f64 	%fd275, %fd141, %fd274;
	add.f64 	%fd276, %fd945, %fd939;
	min.f64 	%fd277, %fd275, %fd276;
	min.f64 	%fd278, %fd277, %fd4;
	setp.lt.f64 	%p15, %fd278, 0d3D519799812DEA11;
	@%p15 bra 	$L__BB0_106;
	max.f64 	%fd280, %fd937, %fd945;
	max.f64 	%fd142, %fd280, %fd939;
	max.f64 	%fd281, %fd142, %fd4;
	setp.gt.f64 	%p16, %fd281, 0d426A3185C5000000;
	@%p16 bra 	$L__BB0_106;
	setp.gt.f64 	%p17, %fd4, 0d0000000000000000;
	mov.f64 	%fd941, 0d0000000000000000;
	mov.f64 	%fd895, 0d7FF8000000000000;
	mov.f64 	%fd943, %fd4;
	@%p17 bra 	$L__BB0_80;
	add.f64 	%fd284, %fd141, %fd939;
	sub.f64 	%fd285, %fd284, %fd140;
	sub.f64 	%fd945, %fd285, %fd142;
	sub.f64 	%fd286, %fd945, %fd4;
	rcp.rn.f64 	%fd287, %fd286;
	sub.f64 	%fd288, %fd142, %fd945;
	mul.f64 	%fd289, %fd288, %fd287;
	sub.f64 	%fd290, %fd945, %fd140;
	fma.rn.f64 	%fd943, %fd290, %fd289, %fd945;
	mul.f64 	%fd291, %fd140, %fd142;
	div.rn.f64 	%fd934, %fd291, %fd945;
	mul.f64 	%fd292, %fd4, %fd943;
	div.rn.f64 	%fd933, %fd292, %fd945;
	ld.const.f64 	%fd147, [TINY];
	ld.const.f64 	%fd148, [BIG];
	setp.lt.f64 	%p18, %fd934, 0d0000000000000000;
	setp.eq.f64 	%p19, %fd933, 0d0000000000000000;
	or.pred  	%p20, %p18, %p19;
	mov.f64 	%fd937, %fd140;
	mov.f64 	%fd939, %fd142;
	mov.f64 	%fd941, %fd895;
	@%p20 bra 	$L__BB0_80;
	abs.f64 	%fd295, %fd933;
	add.f64 	%fd296, %fd934, %fd295;
	setp.lt.f64 	%p21, %fd296, %fd147;
	setp.gt.f64 	%p22, %fd296, %fd148;
	or.pred  	%p23, %p21, %p22;
	mov.f64 	%fd937, %fd140;
	mov.f64 	%fd939, %fd142;
	mov.f64 	%fd941, %fd895;
	@%p23 bra 	$L__BB0_80;
	mul.f64 	%fd299, %fd147, %fd148;
	setp.lt.f64 	%p24, %fd933, 0dC3EDD6559BDB1700;
	setp.gt.f64 	%p25, %fd934, 0d0000000000000000;
	mul.f64 	%fd300, %fd299, %fd299;
	div.rn.f64 	%fd301, %fd300, 0d4039000000000000;
	setp.lt.f64 	%p26, %fd934, %fd301;
	and.pred  	%p27, %p24, %p26;
	and.pred  	%p28, %p27, %p25;
	mov.f64 	%fd937, %fd140;
	mov.f64 	%fd939, %fd142;
	mov.f64 	%fd941, %fd895;
	@%p28 bra 	$L__BB0_80;
	setp.gt.f64 	%p29, %fd933, 0d0000000000000000;
	mov.f64 	%fd932, 0d3FF0000000000000;
	@%p29 bra 	$L__BB0_69;
	sub.f64 	%fd149, %fd934, %fd933;
	neg.f64 	%fd933, %fd933;
	sqrt.rn.f64 	%fd304, %fd934;
	sqrt.rn.f64 	%fd305, %fd149;
	div.rn.f64 	%fd932, %fd304, %fd305;
	mov.f64 	%fd934, %fd149;
$L__BB0_69:
	mov.b32 	%r32, 0;
	ld.const.f64 	%fd155, [ERRTOL_RC];
	bra.uni 	$L__BB0_77;
$L__BB0_70:
	sqrt.rn.f64 	%fd319, %fd170;
	add.f64 	%fd320, %fd319, %fd319;
	sqrt.rn.f64 	%fd321, %fd171;
	fma.rn.f64 	%fd322, %fd320, %fd321, %fd171;
	add.f64 	%fd323, %fd170, %fd322;
	mul.f64 	%fd156, %fd323, 0d3FD0000000000000;
	add.f64 	%fd324, %fd171, %fd322;
	mul.f64 	%fd157, %fd324, 0d3FD0000000000000;
	add.f64 	%fd325, %fd156, %fd157;
	add.f64 	%fd326, %fd157, %fd325;
	mul.f64 	%fd935, %fd326, 0d3FD5555555555555;
	abs.f64 	%fd327, %fd935;
	setp.lt.f64 	%p32, %fd327, 0d3CD203AF9EE75616;
	mov.f64 	%fd937, %fd140;
	mov.f64 	%fd939, %fd142;
	mov.f64 	%fd941, %fd895;
	@%p32 bra 	$L__BB0_80;
	sub.f64 	%fd328, %fd157, %fd935;
	div.rn.f64 	%fd936, %fd328, %fd935;
	abs.f64 	%fd329, %fd936;
	setp.le.f64 	%p33, %fd329, %fd155;
	@%p33 bra 	$L__BB0_79;
	sqrt.rn.f64 	%fd331, %fd156;
	add.f64 	%fd332, %fd331, %fd331;
	sqrt.rn.f64 	%fd333, %fd157;
	fma.rn.f64 	%fd334, %fd332, %fd333, %fd157;
	add.f64 	%fd335, %fd156, %fd334;
	mul.f64 	%fd160, %fd335, 0d3FD0000000000000;
	add.f64 	%fd336, %fd157, %fd334;
	mul.f64 	%fd161, %fd336, 0d3FD0000000000000;
	add.f64 	%fd337, %fd160, %fd161;
	add.f64 	%fd338, %fd161, %fd337;
	mul.f64 	%fd935, %fd338, 0d3FD5555555555555;
	abs.f64 	%fd339, %fd935;
	setp.lt.f64 	%p34, %fd339, 0d3CD203AF9EE75616;
	mov.f64 	%fd937, %fd140;
	mov.f64 	%fd939, %fd142;
	mov.f64 	%fd941, %fd895;
	@%p34 bra 	$L__BB0_80;
	sub.f64 	%fd340, %fd161, %fd935;
	div.rn.f64 	%fd936, %fd340, %fd935;
	abs.f64 	%fd341, %fd936;
	setp.le.f64 	%p35, %fd341, %fd155;
	@%p35 bra 	$L__BB0_79;
	sqrt.rn.f64 	%fd343, %fd160;
	add.f64 	%fd344, %fd343, %fd343;
	sqrt.rn.f64 	%fd345, %fd161;
	fma.rn.f64 	%fd346, %fd344, %fd345, %fd161;
	add.f64 	%fd347, %fd160, %fd346;
	mul.f64 	%fd934, %fd347, 0d3FD0000000000000;
	add.f64 	%fd348, %fd161, %fd346;
	mul.f64 	%fd933, %fd348, 0d3FD0000000000000;
	add.f64 	%fd349, %fd934, %fd933;
	add.f64 	%fd350, %fd933, %fd349;
	mul.f64 	%fd935, %fd350, 0d3FD5555555555555;
	abs.f64 	%fd351, %fd935;
	setp.lt.f64 	%p36, %fd351, 0d3CD203AF9EE75616;
	mov.f64 	%fd937, %fd140;
	mov.f64 	%fd939, %fd142;
	mov.f64 	%fd941, %fd895;
	@%p36 bra 	$L__BB0_80;
	sub.f64 	%fd352, %fd933, %fd935;
	div.rn.f64 	%fd936, %fd352, %fd935;
	abs.f64 	%fd353, %fd936;
	setp.le.f64 	%p37, %fd353, %fd155;
	@%p37 bra 	$L__BB0_79;
	add.s32 	%r32, %r32, 4;
	setp.eq.s32 	%p38, %r32, 100;
	mov.f64 	%fd937, %fd140;
	mov.f64 	%fd939, %fd142;
	mov.f64 	%fd941, %fd895;
	@%p38 bra 	$L__BB0_80;
$L__BB0_77:
	sqrt.rn.f64 	%fd307, %fd934;
	add.f64 	%fd308, %fd307, %fd307;
	sqrt.rn.f64 	%fd309, %fd933;
	fma.rn.f64 	%fd310, %fd308, %fd309, %fd933;
	add.f64 	%fd311, %fd934, %fd310;
	mul.f64 	%fd170, %fd311, 0d3FD0000000000000;
	add.f64 	%fd312, %fd933, %fd310;
	mul.f64 	%fd171, %fd312, 0d3FD0000000000000;
	add.f64 	%fd313, %fd170, %fd171;
	add.f64 	%fd314, %fd171, %fd313;
	mul.f64 	%fd935, %fd314, 0d3FD5555555555555;
	abs.f64 	%fd315, %fd935;
	setp.lt.f64 	%p30, %fd315, 0d3CD203AF9EE75616;
	mov.f64 	%fd937, %fd140;
	mov.f64 	%fd939, %fd142;
	mov.f64 	%fd941, %fd895;
	@%p30 bra 	$L__BB0_80;
	sub.f64 	%fd316, %fd171, %fd935;
	div.rn.f64 	%fd936, %fd316, %fd935;
	abs.f64 	%fd317, %fd936;
	setp.gtu.f64 	%p31, %fd317, %fd155;
	@%p31 bra 	$L__BB0_70;
$L__BB0_79:
	mul.f64 	%fd354, %fd936, %fd936;
	fma.rn.f64 	%fd355, %fd936, 0d3FDA2E8BA2E8BA2F, 0d3FD8000000000000;
	fma.rn.f64 	%fd356, %fd936, %fd355, 0d3FC2492492492492;
	fma.rn.f64 	%fd357, %fd936, %fd356, 0d3FD3333333333333;
	fma.rn.f64 	%fd358, %fd354, %fd357, 0d3FF0000000000000;
	mul.f64 	%fd359, %fd932, %fd358;
	sqrt.rn.f64 	%fd360, %fd935;
	div.rn.f64 	%fd941, %fd359, %fd360;
	mov.f64 	%fd937, %fd140;
	mov.f64 	%fd939, %fd142;
$L__BB0_80:
	mov.f64 	%fd949, 0d0000000000000000;
	mov.f64 	%fd947, 0d3FF0000000000000;
	mov.b32 	%r33, 0;
	bra.uni 	$L__BB0_86;
$L__BB0_81:
	sqrt.rn.f64 	%fd182, %fd937;
	sqrt.rn.f64 	%fd183, %fd945;
	sqrt.rn.f64 	%fd184, %fd939;
	sqrt.rn.f64 	%fd402, %fd213;
	add.f64 	%fd403, %fd182, %fd402;
	mul.f64 	%fd404, %fd402, %fd403;
	add.f64 	%fd405, %fd183, %fd402;
	mul.f64 	%fd406, %fd405, %fd404;
	add.f64 	%fd407, %fd184, %fd402;
	mul.f64 	%fd185, %fd407, %fd406;
	abs.f64 	%fd408, %fd185;
	setp.leu.f64 	%p42, %fd408, 0d3CD203AF9EE75616;
	@%p42 bra 	$L__BB0_83;
	div.rn.f64 	%fd409, %fd947, %fd185;
	add.f64 	%fd949, %fd949, %fd409;
$L__BB0_83:
	add.f64 	%fd411, %fd183, %fd184;
	mul.f64 	%fd412, %fd182, %fd411;
	fma.rn.f64 	%fd413, %fd183, %fd184, %fd412;
	add.f64 	%fd414, %fd937, %fd413;
	mul.f64 	%fd937, %fd414, 0d3FD0000000000000;
	add.f64 	%fd415, %fd945, %fd413;
	mul.f64 	%fd945, %fd415, 0d3FD0000000000000;
	add.f64 	%fd416, %fd939, %fd413;
	mul.f64 	%fd939, %fd416, 0d3FD0000000000000;
	add.f64 	%fd417, %fd213, %fd413;
	mul.f64 	%fd943, %fd417, 0d3FD0000000000000;
	add.f64 	%fd418, %fd937, %fd945;
	add.f64 	%fd419, %fd939, %fd418;
	add.f64 	%fd420, %fd943, %fd419;
	add.f64 	%fd421, %fd943, %fd420;
	mul.f64 	%fd422, %fd421, 0d3FC999999999999A;
	abs.f64 	%fd423, %fd422;
	setp.lt.f64 	%p43, %fd423, 0d3CD203AF9EE75616;
	@%p43 bra 	$L__BB0_106;
	mul.f64 	%fd947, %fd947, 0d3FD0000000000000;
	add.f64 	%fd424, %fd937, %fd945;
	add.f64 	%fd425, %fd939, %fd424;
	add.f64 	%fd426, %fd943, %fd425;
	add.f64 	%fd427, %fd943, %fd426;
	mul.f64 	%fd954, %fd427, 0d3FC999999999999A;
	sub.f64 	%fd428, %fd954, %fd937;
	div.rn.f64 	%fd956, %fd428, %fd954;
	sub.f64 	%fd429, %fd954, %fd945;
	div.rn.f64 	%fd957, %fd429, %fd954;
	sub.f64 	%fd430, %fd954, %fd939;
	div.rn.f64 	%fd958, %fd430, %fd954;
	sub.f64 	%fd431, %fd954, %fd943;
	div.rn.f64 	%fd959, %fd431, %fd954;
	abs.f64 	%fd432, %fd956;
	abs.f64 	%fd433, %fd957;
	max.f64 	%fd434, %fd432, %fd433;
	abs.f64 	%fd435, %fd958;
	max.f64 	%fd436, %fd434, %fd435;
	abs.f64 	%fd437, %fd959;
	max.f64 	%fd438, %fd436, %fd437;
	ld.const.f64 	%fd439, [ERRTOL_RJ];
	setp.le.f64 	%p44, %fd438, %fd439;
	@%p44 bra 	$L__BB0_90;
	add.s32 	%r33, %r33, 2;
	setp.eq.s32 	%p58, %r33, 100;
	@%p58 bra 	$L__BB0_106;
$L__BB0_86:
	sqrt.rn.f64 	%fd204, %fd937;
	sqrt.rn.f64 	%fd205, %fd945;
	sqrt.rn.f64 	%fd206, %fd939;
	sqrt.rn.f64 	%fd364, %fd943;
	add.f64 	%fd365, %fd204, %fd364;
	mul.f64 	%fd366, %fd364, %fd365;
	add.f64 	%fd367, %fd205, %fd364;
	mul.f64 	%fd368, %fd367, %fd366;
	add.f64 	%fd369, %fd206, %fd364;
	mul.f64 	%fd207, %fd369, %fd368;
	abs.f64 	%fd370, %fd207;
	setp.leu.f64 	%p39, %fd370, 0d3CD203AF9EE75616;
	@%p39 bra 	$L__BB0_88;
	div.rn.f64 	%fd371, %fd947, %fd207;
	add.f64 	%fd949, %fd949, %fd371;
$L__BB0_88:
	add.f64 	%fd373, %fd205, %fd206;
	mul.f64 	%fd374, %fd204, %fd373;
	fma.rn.f64 	%fd375, %fd205, %fd206, %fd374;
	add.f64 	%fd376, %fd937, %fd375;
	mul.f64 	%fd937, %fd376, 0d3FD0000000000000;
	add.f64 	%fd377, %fd945, %fd375;
	mul.f64 	%fd945, %fd377, 0d3FD0000000000000;
	add.f64 	%fd378, %fd939, %fd375;
	mul.f64 	%fd939, %fd378, 0d3FD0000000000000;
	add.f64 	%fd379, %fd943, %fd375;
	mul.f64 	%fd213, %fd379, 0d3FD0000000000000;
	add.f64 	%fd380, %fd937, %fd945;
	add.f64 	%fd381, %fd939, %fd380;
	add.f64 	%fd382, %fd213, %fd381;
	add.f64 	%fd383, %fd213, %fd382;
	mul.f64 	%fd384, %fd383, 0d3FC999999999999A;
	abs.f64 	%fd385, %fd384;
	setp.lt.f64 	%p40, %fd385, 0d3CD203AF9EE75616;
	@%p40 bra 	$L__BB0_106;
	mul.f64 	%fd947, %fd947, 0d3FD0000000000000;
	add.f64 	%fd386, %fd937, %fd945;
	add.f64 	%fd387, %fd939, %fd386;
	add.f64 	%fd388, %fd213, %fd387;
	add.f64 	%fd389, %fd213, %fd388;
	mul.f64 	%fd954, %fd389, 0d3FC999999999999A;
	sub.f64 	%fd390, %fd954, %fd937;
	div.rn.f64 	%fd956, %fd390, %fd954;
	sub.f64 	%fd391, %fd954, %fd945;
	div.rn.f64 	%fd957, %fd391, %fd954;
	sub.f64 	%fd392, %fd954, %fd939;
	div.rn.f64 	%fd958, %fd392, %fd954;
	sub.f64 	%fd393, %fd954, %fd213;
	div.rn.f64 	%fd959, %fd393, %fd954;
	abs.f64 	%fd394, %fd956;
	abs.f64 	%fd395, %fd957;
	max.f64 	%fd396, %fd394, %fd395;
	abs.f64 	%fd397, %fd958;
	max.f64 	%fd398, %fd396, %fd397;
	abs.f64 	%fd399, %fd959;
	max.f64 	%fd400, %fd398, %fd399;
	ld.const.f64 	%fd401, [ERRTOL_RJ];
	setp.gtu.f64 	%p41, %fd400, %fd401;
	@%p41 bra 	$L__BB0_81;
$L__BB0_90:
	add.f64 	%fd440, %fd957, %fd958;
	mul.f64 	%fd441, %fd956, %fd440;
	fma.rn.f64 	%fd442, %fd957, %fd958, %fd441;
	mul.f64 	%fd443, %fd956, %fd957;
	mul.f64 	%fd444, %fd958, %fd443;
	mul.f64 	%fd445, %fd959, %fd959;
	mul.f64 	%fd446, %fd445, 0d4008000000000000;
	sub.f64 	%fd447, %fd442, %fd446;
	add.f64 	%fd448, %fd959, %fd959;
	sub.f64 	%fd449, %fd442, %fd445;
	fma.rn.f64 	%fd450, %fd448, %fd449, %fd444;
	fma.rn.f64 	%fd451, %fd447, 0d3FBA2E8BA2E8BA2E, 0dBFCB6DB6DB6DB6DB;
	fma.rn.f64 	%fd452, %fd450, 0dBFC6276276276276, %fd451;
	fma.rn.f64 	%fd453, %fd447, %fd452, 0d3FF0000000000000;
	fma.rn.f64 	%fd454, %fd959, 0d3FBD89D89D89D89E, 0dBFD1745D1745D174;
	fma.rn.f64 	%fd455, %fd959, %fd454, 0d3FC5555555555555;
	fma.rn.f64 	%fd456, %fd444, %fd455, %fd453;
	mul.f64 	%fd457, %fd959, %fd442;
	fma.rn.f64 	%fd458, %fd959, 0dBFC1745D1745D174, 0d3FD5555555555555;
	fma.rn.f64 	%fd459, %fd458, %fd457, %fd456;
	mul.f64 	%fd460, %fd959, 0d3FD5555555555555;
	mul.f64 	%fd461, %fd460, %fd445;
	sub.f64 	%fd462, %fd459, %fd461;
	mul.f64 	%fd463, %fd947, %fd462;
	sqrt.rn.f64 	%fd464, %fd954;
	mul.f64 	%fd465, %fd954, %fd464;
	div.rn.f64 	%fd466, %fd463, %fd465;
	fma.rn.f64 	%fd968, %fd949, 0d4008000000000000, %fd466;
	setp.gtu.f64 	%p45, %fd4, 0d0000000000000000;
	mov.f64 	%fd967, 0d7FF8000000000000;
	@%p45 bra 	$L__BB0_106;
	sub.f64 	%fd231, %fd945, %fd4;
	min.f64 	%fd468, %fd937, %fd945;
	min.f64 	%fd469, %fd468, %fd939;
	setp.lt.f64 	%p46, %fd469, 0d0000000000000000;
	@%p46 bra 	$L__BB0_105;
	add.f64 	%fd471, %fd937, %fd945;
	add.f64 	%fd472, %fd937, %fd939;
	min.f64 	%fd473, %fd471, %fd472;
	add.f64 	%fd474, %fd945, %fd939;
	min.f64 	%fd475, %fd473, %fd474;
	ld.const.f64 	%fd476, [TINY];
	setp.lt.f64 	%p47, %fd475, %fd476;
	@%p47 bra 	$L__BB0_105;
	max.f64 	%fd478, %fd937, %fd945;
	max.f64 	%fd479, %fd478, %fd939;
	ld.const.f64 	%fd480, [BIG];
	setp.gt.f64 	%p48, %fd479, %fd480;
	@%p48 bra 	$L__BB0_105;
	mov.b32 	%r34, 0;
	mov.f64 	%fd960, %fd939;
	mov.f64 	%fd961, %fd945;
	mov.f64 	%fd962, %fd937;
	bra.uni 	$L__BB0_102;
$L__BB0_95:
	sqrt.rn.f64 	%fd507, %fd256;
	sqrt.rn.f64 	%fd508, %fd257;
	sqrt.rn.f64 	%fd509, %fd258;
	add.f64 	%fd510, %fd508, %fd509;
	mul.f64 	%fd511, %fd507, %fd510;
	fma.rn.f64 	%fd512, %fd508, %fd509, %fd511;
	add.f64 	%fd513, %fd256, %fd512;
	mul.f64 	%fd232, %fd513, 0d3FD0000000000000;
	add.f64 	%fd514, %fd257, %fd512;
	mul.f64 	%fd233, %fd514, 0d3FD0000000000000;
	add.f64 	%fd515, %fd258, %fd512;
	mul.f64 	%fd234, %fd515, 0d3FD0000000000000;
	add.f64 	%fd516, %fd232, %fd233;
	add.f64 	%fd517, %fd234, %fd516;
	mul.f64 	%fd518, %fd517, 0d3FD5555555555555;
	abs.f64 	%fd519, %fd518;
	setp.lt.f64 	%p51, %fd519, 0d3CD203AF9EE75616;
	@%p51 bra 	$L__BB0_105;
	add.f64 	%fd520, %fd232, %fd233;
	add.f64 	%fd521, %fd234, %fd520;
	mul.f64 	%fd963, %fd521, 0d3FD5555555555555;
	sub.f64 	%fd522, %fd963, %fd232;
	div.rn.f64 	%fd964, %fd522, %fd963;
	sub.f64 	%fd523, %fd963, %fd233;
	div.rn.f64 	%fd965, %fd523, %fd963;
	sub.f64 	%fd524, %fd963, %fd234;
	div.rn.f64 	%fd966, %fd524, %fd963;
	abs.f64 	%fd525, %fd964;
	abs.f64 	%fd526, %fd965;
	max.f64 	%fd527, %fd525, %fd526;
	abs.f64 	%fd528, %fd966;
	max.f64 	%fd529, %fd527, %fd528;
	ld.const.f64 	%fd530, [ERRTOL_RF];
	setp.le.f64 	%p52, %fd529, %fd530;
	@%p52 bra 	$L__BB0_104;
	sqrt.rn.f64 	%fd532, %fd232;
	sqrt.rn.f64 	%fd533, %fd233;
	sqrt.rn.f64 	%fd534, %fd234;
	add.f64 	%fd535, %fd533, %fd534;
	mul.f64 	%fd536, %fd532, %fd535;
	fma.rn.f64 	%fd537, %fd533, %fd534, %fd536;
	add.f64 	%fd538, %fd232, %fd537;
	mul.f64 	%fd239, %fd538, 0d3FD0000000000000;
	add.f64 	%fd539, %fd233, %fd537;
	mul.f64 	%fd240, %fd539, 0d3FD0000000000000;
	add.f64 	%fd540, %fd234, %fd537;
	mul.f64 	%fd241, %fd540, 0d3FD0000000000000;
	add.f64 	%fd541, %fd239, %fd240;
	add.f64 	%fd542, %fd241, %fd541;
	mul.f64 	%fd543, %fd542, 0d3FD5555555555555;
	abs.f64 	%fd544, %fd543;
	setp.lt.f64 	%p53, %fd544, 0d3CD203AF9EE75616;
	@%p53 bra 	$L__BB0_105;
	add.f64 	%fd545, %fd239, %fd240;
	add.f64 	%fd546, %fd241, %fd545;
	mul.f64 	%fd963, %fd546, 0d3FD5555555555555;
	sub.f64 	%fd547, %fd963, %fd239;
	div.rn.f64 	%fd964, %fd547, %fd963;
	sub.f64 	%fd548, %fd963, %fd240;
	div.rn.f64 	%fd965, %fd548, %fd963;
	sub.f64 	%fd549, %fd963, %fd241;
	div.rn.f64 	%fd966, %fd549, %fd963;
	abs.f64 	%fd550, %fd964;
	abs.f64 	%fd551, %fd965;
	max.f64 	%fd552, %fd550, %fd551;
	abs.f64 	%fd553, %fd966;
	max.f64 	%fd554, %fd552, %fd553;
	ld.const.f64 	%fd555, [ERRTOL_RF];
	setp.le.f64 	%p54, %fd554, %fd555;
	@%p54 bra 	$L__BB0_104;
	sqrt.rn.f64 	%fd557, %fd239;
	sqrt.rn.f64 	%fd558, %fd240;
	sqrt.rn.f64 	%fd559, %fd241;
	add.f64 	%fd560, %fd558, %fd559;
	mul.f64 	%fd561, %fd557, %fd560;
	fma.rn.f64 	%fd562, %fd558, %fd559, %fd561;
	add.f64 	%fd563, %fd239, %fd562;
	mul.f64 	%fd962, %fd563, 0d3FD0000000000000;
	add.f64 	%fd564, %fd240, %fd562;
	mul.f64 	%fd961, %fd564, 0d3FD0000000000000;
	add.f64 	%fd565, %fd241, %fd562;
	mul.f64 	%fd960, %fd565, 0d3FD0000000000000;
	add.f64 	%fd566, %fd962, %fd961;
	add.f64 	%fd567, %fd960, %fd566;
	mul.f64 	%fd568, %fd567, 0d3FD5555555555555;
	abs.f64 	%fd569, %fd568;
	setp.lt.f64 	%p55, %fd569, 0d3CD203AF9EE75616;
	@%p55 bra 	$L__BB0_105;
	add.f64 	%fd570, %fd962, %fd961;
	add.f64 	%fd571, %fd960, %fd570;
	mul.f64 	%fd963, %fd571, 0d3FD5555555555555;
	sub.f64 	%fd572, %fd963, %fd962;
	div.rn.f64 	%fd964, %fd572, %fd963;
	sub.f64 	%fd573, %fd963, %fd961;
	div.rn.f64 	%fd965, %fd573, %fd963;
	sub.f64 	%fd574, %fd963, %fd960;
	div.rn.f64 	%fd966, %fd574, %fd963;
	abs.f64 	%fd575, %fd964;
	abs.f64 	%fd576, %fd965;
	max.f64 	%fd577, %fd575, %fd576;
	abs.f64 	%fd578, %fd966;
	max.f64 	%fd579, %fd577, %fd578;
	ld.const.f64 	%fd580, [ERRTOL_RF];
	setp.le.f64 	%p56, %fd579, %fd580;
	@%p56 bra 	$L__BB0_104;
	add.s32 	%r34, %r34, 4;
	setp.eq.s32 	%p57, %r34, 100;
	@%p57 bra 	$L__BB0_105;
$L__BB0_102:
	sqrt.rn.f64 	%fd482, %fd962;
	sqrt.rn.f64 	%fd483, %fd961;
	sqrt.rn.f64 	%fd484, %fd960;
	add.f64 	%fd485, %fd483, %fd484;
	mul.f64 	%fd486, %fd482, %fd485;
	fma.rn.f64 	%fd487, %fd483, %fd484, %fd486;
	add.f64 	%fd488, %fd962, %fd487;
	mul.f64 	%fd256, %fd488, 0d3FD0000000000000;
	add.f64 	%fd489, %fd961, %fd487;
	mul.f64 	%fd257, %fd489, 0d3FD0000000000000;
	add.f64 	%fd490, %fd960, %fd487;
	mul.f64 	%fd258, %fd490, 0d3FD0000000000000;
	add.f64 	%fd491, %fd256, %fd257;
	add.f64 	%fd492, %fd258, %fd491;
	mul.f64 	%fd493, %fd492, 0d3FD5555555555555;
	abs.f64 	%fd494, %fd493;
	setp.lt.f64 	%p49, %fd494, 0d3CD203AF9EE75616;
	@%p49 bra 	$L__BB0_105;
	add.f64 	%fd495, %fd256, %fd257;
	add.f64 	%fd496, %fd258, %fd495;
	mul.f64 	%fd963, %fd496, 0d3FD5555555555555;
	sub.f64 	%fd497, %fd963, %fd256;
	div.rn.f64 	%fd964, %fd497, %fd963;
	sub.f64 	%fd498, %fd963, %fd257;
	div.rn.f64 	%fd965, %fd498, %fd963;
	sub.f64 	%fd499, %fd963, %fd258;
	div.rn.f64 	%fd966, %fd499, %fd963;
	abs.f64 	%fd500, %fd964;
	abs.f64 	%fd501, %fd965;
	max.f64 	%fd502, %fd500, %fd501;
	abs.f64 	%fd503, %fd966;
	max.f64 	%fd504, %fd502, %fd503;
	ld.const.f64 	%fd505, [ERRTOL_RF];
	setp.gtu.f64 	%p50, %fd504, %fd505;
	@%p50 bra 	$L__BB0_95;
$L__BB0_104:
	mul.f64 	%fd581, %fd964, %fd965;
	mul.f64 	%fd582, %fd966, %fd966;
	sub.f64 	%fd583, %fd581, %fd582;
	mul.f64 	%fd584, %fd966, %fd581;
	fma.rn.f64 	%fd585, %fd583, 0d3FA5555555555555, 0dBFB999999999999A;
	fma.rn.f64 	%fd586, %fd584, 0dBFB1745D1745D174, %fd585;
	fma.rn.f64 	%fd587, %fd583, %fd586, 0d3FF0000000000000;
	fma.rn.f64 	%fd588, %fd584, 0d3FB2492492492492, %fd587;
	sqrt.rn.f64 	%fd589, %fd963;
	div.rn.f64 	%fd967, %fd588, %fd589;
$L__BB0_105:
	rcp.rn.f64 	%fd591, %fd231;
	sub.f64 	%fd592, %fd941, %fd967;
	mul.f64 	%fd593, %fd592, 0d4008000000000000;
	sub.f64 	%fd594, %fd945, %fd937;
	sub.f64 	%fd595, %fd939, %fd945;
	mul.f64 	%fd596, %fd595, %fd591;
	mul.f64 	%fd597, %fd594, %fd596;
	fma.rn.f64 	%fd598, %fd597, %fd968, %fd593;
	mul.f64 	%fd968, %fd591, %fd598;
$L__BB0_106:
	ld.param.u64 	%rd33, [_Z21elliptic_batch_kernelPKcPKdS2_S2_S2_Pdi_param_5];
	mov.u32 	%r22, %ctaid.x;
	mov.u32 	%r23, %ntid.x;
	mov.u32 	%r24, %tid.x;
	mad.lo.s32 	%r25, %r22, %r23, %r24;
	cvta.to.global.u64 	%rd23, %rd33;
	mul.wide.s32 	%rd24, %r25, 8;
	add.s64 	%rd25, %rd23, %rd24;
	st.global.f64 	[%rd25], %fd968;
	bra.uni 	$L__BB0_108;
$L__BB0_107:
	add.s64 	%rd21, %rd1, %rd15;
	mov.b64 	%rd22, 9221120237041090560;
	st.global.u64 	[%rd21], %rd22;
$L__BB0_108:
	ret;

}


// ===== COMPILED SASS (sm_100) =====

	.target	sm_100

	.elftype	@"ET_EXEC"


//--------------------- .note.nv.tkinfo           --------------------------
	.section	.note.nv.tkinfo,"",@"SHT_NOTE"
	.sectionflags	@"SHF_NOTE_NV_TKINFO"
	.tkinfo
        /*0018*/ 	.word	0x00000002
        /*0030*/ 	.string	""
        /*0030*/ 	.string	"ptxas"
        /*0030*/ 	.string	"Cuda compilation tools, release 13.0, V13.0.88"
        /*0030*/ 	.string	"Build cuda_13.0.r13.0/compiler.36424714_0"
        /*0030*/ 	.string	"-arch sm_100 -m 64 "



//--------------------- .note.nv.cuinfo           --------------------------
	.section	.note.nv.cuinfo,"",@"SHT_NOTE"
	.sectionflags	@"SHF_NOTE_NV_CUINFO"
        /*0018*/ 	.short	0x0002
        /*001a*/ 	.short	0x0064
        /*001c*/ 	.short	0x0082
	.zero		2


//--------------------- .nv.info                  --------------------------
	.section	.nv.info,"",@"SHT_CUDA_INFO"
	.align	4


	//----- nvinfo : EIATTR_REGCOUNT
	.align		4
        /*0000*/ 	.byte	0x04, 0x2f
        /*0002*/ 	.short	(.L_7 - .L_6)
	.align		4
.L_6:
        /*0004*/ 	.word	index@(_Z21elliptic_batch_kernelPKcPKdS2_S2_S2_Pdi)
        /*0008*/ 	.word	0x00000034


	//----- nvinfo : EIATTR_FRAME_SIZE
	.align		4
.L_7:
        /*000c*/ 	.byte	0x04, 0x11
        /*000e*/ 	.short	(.L_9 - .L_8)
	.align		4
.L_8:
        /*0010*/ 	.word	index@($__internal_2_$__cuda_sm20_dsqrt_rn_f64_mediumpath_v1)
        /*0014*/ 	.word	0x00000000


	//----- nvinfo : EIATTR_FRAME_SIZE
	.align		4
.L_9:
        /*0018*/ 	.byte	0x04, 0x11
        /*001a*/ 	.short	(.L_11 - .L_10)
	.align		4
.L_10:
        /*001c*/ 	.word	index@($__internal_1_$__cuda_sm20_div_rn_f64_full)
        /*0020*/ 	.word	0x00000000


	//----- nvinfo : EIATTR_FRAME_SIZE
	.align		4
.L_11:
        /*0024*/ 	.byte	0x04, 0x11
        /*0026*/ 	.short	(.L_13 - .L_12)
	.align		4
.L_12:
        /*0028*/ 	.word	index@($__internal_0_$__cuda_sm20_dblrcp_rn_slowpath_v3)
        /*002c*/ 	.word	0x00000000


	//----- nvinfo : EIATTR_FRAME_SIZE
	.align		4
.L_13:
        /*0030*/ 	.byte	0x04, 0x11
        /*0032*/ 	.short	(.L_15 - .L_14)
	.align		4
.L_14:
        /*0034*/ 	.word	index@(_Z21elliptic_batch_kernelPKcPKdS2_S2_S2_Pdi)
        /*0038*/ 	.word	0x00000000


	//----- nvinfo : EIATTR_MIN_STACK_SIZE
	.align		4
.L_15:
        /*003c*/ 	.byte	0x04, 0x12
        /*003e*/ 	.short	(.L_17 - .L_16)
	.align		4
.L_16:
        /*0040*/ 	.word	index@(_Z21elliptic_batch_kernelPKcPKdS2_S2_S2_Pdi)
        /*0044*/ 	.word	0x00000000
.L_17:


//--------------------- .nv.compat                --------------------------
	.section	.nv.compat,"",@"SHT_CUDA_COMPAT_INFO"
	.align	4
        /*0000*/ 	.byte	0x02, 0x09, 0x00, 0x00, 0x02, 0x02, 0x01, 0x00, 0x02, 0x05, 0x05, 0x00, 0x03, 0x07, 0x01, 0x01
        /*0010*/ 	.byte	0x02, 0x03, 0x00, 0x00, 0x02, 0x06, 0x01, 0x00, 0x04, 0x0b, 0x08, 0x00, 0x01, 0x00, 0x00, 0x00
        /*0020*/ 	.byte	0x00, 0x00, 0x00, 0x00


//--------------------- .nv.info._Z21elliptic_batch_kernelPKcPKdS2_S2_S2_Pdi --------------------------
	.section	.nv.info._Z21elliptic_batch_kernelPKcPKdS2_S2_S2_Pdi,"",@"SHT_CUDA_INFO"
	.sectionflags	@""
	.align	4


	//----- nvinfo : EIATTR_CUDA_API_VERSION
	.align		4
        /*0000*/ 	.byte	0x04, 0x37
        /*0002*/ 	.short	(.L_19 - .L_18)
.L_18:
        /*0004*/ 	.word	0x00000082


	//----- nvinfo : EIATTR_KPARAM_INFO
	.align		4
.L_19:
        /*0008*/ 	.byte	0x04, 0x17
        /*000a*/ 	.short	(.L_21 - .L_20)
.L_20:
        /*000c*/ 	.word	0x00000000
        /*0010*/ 	.short	0x0006
        /*0012*/ 	.short	0x0030
        /*0014*/ 	.byte	0x00, 0xf0, 0x11, 0x00


	//----- nvinfo : EIATTR_KPARAM_INFO
	.align		4
.L_21:
        /*0018*/ 	.byte	0x04, 0x17
        /*001a*/ 	.short	(.L_23 - .L_22)
.L_22:
        /*001c*/ 	.word	0x00000000
        /*0020*/ 	.short	0x0005
        /*0022*/ 	.short	0x0028
        /*0024*/ 	.byte	0x00, 0xf5, 0x21, 0x00


	//----- nvinfo : EIATTR_KPARAM_INFO
	.align		4
.L_23:
        /*0028*/ 	.byte	0x04, 0x17
        /*002a*/ 	.short	(.L_25 - .L_24)
.L_24:
        /*002c*/ 	.word	0x00000000
        /*0030*/ 	.short	0x0004
        /*0032*/ 	.short	0x0020
        /*0034*/ 	.byte	0x00, 0xf5, 0x21, 0x00


	//----- nvinfo : EIATTR_KPARAM_INFO
	.align		4
.L_25:
        /*0038*/ 	.byte	0x04, 0x17
        /*003a*/ 	.short	(.L_27 - .L_26)
.L_26:
        /*003c*/ 	.word	0x00000000
        /*0040*/ 	.short	0x0003
        /*0042*/ 	.short	0x0018
        /*0044*/ 	.byte	0x00, 0xf5, 0x21, 0x00


	//----- nvinfo : EIATTR_KPARAM_INFO
	.align		4
.L_27:
        /*0048*/ 	.byte	0x04, 0x17
        /*004a*/ 	.short	(.L_29 - .L_28)
.L_28:
        /*004c*/ 	.word	0x00000000
        /*0050*/ 	.short	0x0002
        /*0052*/ 	.short	0x0010
        /*0054*/ 	.byte	0x00, 0xf5, 0x21, 0x00


	//----- nvinfo : EIATTR_KPARAM_INFO
	.align		4
.L_29:
        /*0058*/ 	.byte	0x04, 0x17
        /*005a*/ 	.short	(.L_31 - .L_30)
.L_30:
        /*005c*/ 	.word	0x00000000
        /*0060*/ 	.short	0x0001
        /*0062*/ 	.short	0x0008
        /*0064*/ 	.byte	0x00, 0xf5, 0x21, 0x00


	//----- nvinfo : EIATTR_KPARAM_INFO
	.align		4
.L_31:
        /*0068*/ 	.byte	0x04, 0x17
        /*006a*/ 	.short	(.L_33 - .L_32)
.L_32:
        /*006c*/ 	.word	0x00000000
        /*0070*/ 	.short	0x0000
        /*0072*/ 	.short	0x0000
        /*0074*/ 	.byte	0x00, 0xf5, 0x21, 0x00


	//----- nvinfo : EIATTR_SPARSE_MMA_MASK
	.align		4
.L_33:
        /*0078*/ 	.byte	0x03, 0x50
        /*007a*/ 	.short	0x0000


	//----- nvinfo : EIATTR_MAXREG_COUNT
	.align		4
        /*007c*/ 	.byte	0x03, 0x1b
        /*007e*/ 	.short	0x00ff


	//----- nvinfo : EIATTR_MERCURY_ISA_VERSION
	.align		4
        /*0080*/ 	.byte	0x03, 0x5f
        /*0082*/ 	.short	0x0101


	//----- nvinfo : EIATTR_VRC_CTA_INIT_COUNT
	.align		4
        /*0084*/ 	.byte	0x02, 0x4a
	.zero		1
	.zero		1


	//----- nvinfo : EIATTR_EXIT_INSTR_OFFSETS
	.align		4
        /*0088*/ 	.byte	0x04, 0x1c
        /*008a*/ 	.short	(.L_35 - .L_34)


	//   ....[0]....
.L_34:
        /*008c*/ 	.word	0x00000070


	//   ....[1]....
        /*0090*/ 	.word	0x00003b40


	//   ....[2]....
        /*0094*/ 	.word	0x000060b0


	//   ....[3]....
        /*0098*/ 	.word	0x0000a2f0


	//   ....[4]....
        /*009c*/ 	.word	0x00013dc0


	//   ....[5]....
        /*00a0*/ 	.word	0x00013e20


	//----- nvinfo : EIATTR_CRS_STACK_SIZE
	.align		4
.L_35:
        /*00a4*/ 	.byte	0x04, 0x1e
        /*00a6*/ 	.short	(.L_37 - .L_36)
.L_36:
        /*00a8*/ 	.word	0x00000000


	//----- nvinfo : EIATTR_CBANK_PARAM_SIZE
	.align		4
.L_37:
        /*00ac*/ 	.byte	0x03, 0x19
        /*00ae*/ 	.short	0x0034


	//----- nvinfo : EIATTR_PARAM_CBANK
	.align		4
        /*00b0*/ 	.byte	0x04, 0x0a
        /*00b2*/ 	.short	(.L_39 - .L_38)
	.align		4
.L_38:
        /*00b4*/ 	.word	index@(.nv.constant0._Z21elliptic_batch_kernelPKcPKdS2_S2_S2_Pdi)
        /*00b8*/ 	.short	0x0380
        /*00ba*/ 	.short	0x0034


	//----- nvinfo : EIATTR_SW_WAR
	.align		4
.L_39:
        /*00bc*/ 	.byte	0x04, 0x36
        /*00be*/ 	.short	(.L_41 - .L_40)
.L_40:
        /*00c0*/ 	.word	0x00000008
.L_41:


//--------------------- .nv.callgraph             --------------------------
	.section	.nv.callgraph,"",@"SHT_CUDA_CALLGRAPH"
	.align	4
	.sectionentsize	8
	.align		4
        /*0000*/ 	.word	0x00000000
	.align		4
        /*0004*/ 	.word	0xffffffff
	.align		4
        /*0008*/ 	.word	0x00000000
	.align		4
        /*000c*/ 	.word	0xfffffffe
	.align		4
        /*0010*/ 	.word	0x00000000
	.align		4
        /*0014*/ 	.word	0xfffffffd
	.align		4
        /*0018*/ 	.word	0x00000000
	.align		4
        /*001c*/ 	.word	0xfffffffc


//--------------------- .nv.constant3             --------------------------
	.section	.nv.constant3,"a",@progbits
	.align	8
.nv.constant3:
	.type		ERRTOL_RF,@object
	.size		ERRTOL_RF,(ERRTOL_RC - ERRTOL_RF)
ERRTOL_RF:
        /*0000*/ 	.byte	0x7b, 0x14, 0xae, 0x47, 0xe1, 0x7a, 0xb4, 0x3f
	.type		ERRTOL_RC,@object
	.size		ERRTOL_RC,(ERRTOL_RD - ERRTOL_RC)
ERRTOL_RC:
        /*0008*/ 	.byte	0x7b, 0x14, 0xae, 0x47, 0xe1, 0x7a, 0xa4, 0x3f
	.type		ERRTOL_RD,@object
	.size		ERRTOL_RD,(ERRTOL_RJ - ERRTOL_RD)
ERRTOL_RD:
        /*0010*/ 	.byte	0x9a, 0x99, 0x99, 0x99, 0x99, 0x99, 0xa9, 0x3f
	.type		ERRTOL_RJ,@object
	.size		ERRTOL_RJ,(TINY - ERRTOL_RJ)
ERRTOL_RJ:
        /*0018*/ 	.byte	0x9a, 0x99, 0x99, 0x99, 0x99, 0x99, 0xa9, 0x3f
	.type		TINY,@object
	.size		TINY,(BIG - TINY)
TINY:
        /*0020*/ 	.byte	0xab, 0xda, 0x3f, 0xb6, 0xbc, 0x6a, 0x14, 0x38
	.type		BIG,@object
	.size		BIG,(.L_5 - BIG)
BIG:
        /*0028*/ 	.byte	0xd5, 0x8e, 0x81, 0x32, 0xca, 0x91, 0xb6, 0x47
.L_5:


//--------------------- .text._Z21elliptic_batch_kernelPKcPKdS2_S2_S2_Pdi --------------------------
	.section	.text._Z21elliptic_batch_kernelPKcPKdS2_S2_S2_Pdi,"ax",@progbits
	.align	128
        .global         _Z21elliptic_batch_kernelPKcPKdS2_S2_S2_Pdi
        .type           _Z21elliptic_batch_kernelPKcPKdS2_S2_S2_Pdi,@function
        .size           _Z21elliptic_batch_kernelPKcPKdS2_S2_S2_Pdi,(.L_x_342 - _Z21elliptic_batch_kernelPKcPKdS2_S2_S2_Pdi)
        .other          _Z21elliptic_batch_kernelPKcPKdS2_S2_S2_Pdi,@"STO_CUDA_ENTRY STV_DEFAULT"
_Z21elliptic_batch_kernelPKcPKdS2_S2_S2_Pdi:
.text._Z21elliptic_batch_kernelPKcPKdS2_S2_S2_Pdi:
[----:B------:R-:W-:Y:S01]  /*0000*/  LDC R1, c[0x0][0x37c] ;  /* 0x0000df00ff017b82 */ /* 0x000fe20000000800 */
[----:B------:R-:W0:Y:S07]  /*0010*/  S2R R0, SR_TID.X ;  /* 0x0000000000007919 */ /* 0x000e2e0000002100 */
[----:B------:R-:W0:Y:S01]  /*0020*/  S2UR UR4, SR_CTAID.X ;  /* 0x00000000000479c3 */ /* 0x000e220000002500 */
[----:B------:R-:W1:Y:S07]  /*0030*/  LDCU UR5, c[0x0][0x3b0] ;  /* 0x00007600ff0577ac */ /* 0x000e6e0008000800 */
[----:B------:R-:W0:Y:S02]  /*0040*/  LDC R11, c[0x0][0x360] ;  /* 0x0000d800ff0b7b82 */ /* 0x000e240000000800 */
[----:B0-----:R-:W-:-:S05]  /*0050*/  IMAD R11, R11, UR4, R0 ;  /* 0x000000040b0b7c24 */ /* 0x001fca000f8e0200 */
[----:B-1----:R-:W-:-:S13]  /*0060*/  ISETP.GE.AND P0, PT, R11, UR5, PT ;  /* 0x000000050b007c0c */ /* 0x002fda000bf06270 */
[----:B------:R-:W-:Y:S05]  /*0070*/  @P0 EXIT ;  /* 0x000000000000094d */ /* 0x000fea0003800000 */
[----:B------:R-:W0:Y:S01]  /*0080*/  LDCU.64 UR6, c[0x0][0x380] ;  /* 0x00007000ff0677ac */ /* 0x000e220008000a00 */
[----:B------:R-:W-:Y:S01]  /*0090*/  IMAD.SHL.U32 R0, R11, 0x2, RZ ;  /* 0x000000020b007824 */ /* 0x000fe200078e00ff */
[----:B------:R-:W1:Y:S01]  /*00a0*/  LDC.64 R30, c[0x0][0x388] ;  /* 0x0000e200ff1e7b82 */ /* 0x000e620000000a00 */
[----:B------:R-:W2:Y:S07]  /*00b0*/  LDCU.64 UR4, c[0x0][0x358] ;  /* 0x00006b00ff0477ac */ /* 0x000eae0008000a00 */
[----:B------:R-:W3:Y:S01]  /*00c0*/  LDC.64 R28, c[0x0][0x390] ;  /* 0x0000e400ff1c7b82 */ /* 0x000ee20000000a00 */
[----:B0-----:R-:W-:-:S07]  /*00d0*/  IADD3 R2, P0, PT, R0, UR6, RZ ;  /* 0x0000000600027c10 */ /* 0x001fce000ff1e0ff */
[----:B------:R-:W0:Y:S01]  /*00e0*/  LDC.64 R26, c[0x0][0x398] ;  /* 0x0000e600ff1a7b82 */ /* 0x000e220000000a00 */
[----:B------:R-:W-:Y:S01]  /*00f0*/  LEA.HI.X.SX32 R3, R0, UR7, 0x1, P0 ;  /* 0x0000000700037c11 */ /* 0x000fe200080f0eff */
[----:B------:R-:W4:Y:S06]  /*0100*/  LDCU.64 UR6, c[0x3][URZ] ;  /* 0x00c00000ff0677ac */ /* 0x000f2c0008000a00 */
[----:B------:R-:W4:Y:S01]  /*0110*/  LDC.64 R24, c[0x0][0x3a0] ;  /* 0x0000e800ff187b82 */ /* 0x000f220000000a00 */
[----:B--2---:R-:W2:Y:S04]  /*0120*/  LDG.E.U8 R4, desc[UR4][R2.64+0x1] ;  /* 0x0000010402047981 */ /* 0x004ea8000c1e1100 */
[----:B------:R-:W2:Y:S01]  /*0130*/  LDG.E.U8 R0, desc[UR4][R2.64] ;  /* 0x0000000402007981 */ /* 0x000ea2000c1e1100 */
[----:B-1----:R-:W-:-:S04]  /*0140*/  IMAD.WIDE R30, R11, 0x8, R30 ;  /* 0x000000080b1e7825 */ /* 0x002fc800078e021e */
[C---:B---3--:R-:W-:Y:S02]  /*0150*/  IMAD.WIDE R28, R11.reuse, 0x8, R28 ;  /* 0x000000080b1c7825 */ /* 0x048fe400078e021c */
[----:B------:R-:W5:Y:S02]  /*0160*/  LDG.E.64 R30, desc[UR4][R30.64] ;  /* 0x000000041e1e7981 */ /* 0x000f64000c1e1b00 */
[C---:B0-----:R-:W-:Y:S02]  /*0170*/  IMAD.WIDE R26, R11.reuse, 0x8, R26 ;  /* 0x000000080b1a7825 */ /* 0x041fe400078e021a */
[----:B------:R-:W5:Y:S04]  /*0180*/  LDG.E.64 R28, desc[UR4][R28.64] ;  /* 0x000000041c1c7981 */ /* 0x000f68000c1e1b00 */
[----:B------:R-:W5:Y:S01]  /*0190*/  LDG.E.64 R26, desc[UR4][R26.64] ;  /* 0x000000041a1a7981 */ /* 0x000f62000c1e1b00 */
[----:B----4-:R-:W-:-:S06]  /*01a0*/  IMAD.WIDE R24, R11, 0x8, R24 ;  /* 0x000000080b187825 */ /* 0x010fcc00078e0218 */
[----:B------:R-:W5:Y:S01]  /*01b0*/  LDG.E.64 R24, desc[UR4][R24.64] ;  /* 0x0000000418187981 */ /* 0x000f62000c1e1b00 */
[----:B--2---:R-:W-:-:S04]  /*01c0*/  ISETP.NE.AND P0, PT, R4, 0x46, PT ;  /* 0x000000460400780c */ /* 0x004fc80003f05270 */
[----:B------:R-:W-:-:S13]  /*01d0*/  ISETP.NE.OR P0, PT, R0, 0x52, P0 ;  /* 0x000000520000780c */ /* 0x000fda0000705670 */
[----:B------:R-:W-:Y:S05]  /*01e0*/  @P0 BRA `(.L_x_0) ;  /* 0x0000003800580947 */ /* 0x000fea0003800000 */
[----:B-----5:R-:W-:Y:S01]  /*01f0*/  DSETP.MIN.AND P0, P1, R30, R28, PT ;  /* 0x0000001c1e00722a */ /* 0x020fe20003900000 */
[----:B------:R-:W-:Y:S01]  /*0200*/  IMAD.MOV.U32 R0, RZ, RZ, R31 ;  /* 0x000000ffff007224 */ /* 0x000fe200078e001f */
[----:B------:R-:W-:Y:S01]  /*0210*/  MOV R5, R29 ;  /* 0x0000001d00057202 */ /* 0x000fe20000000f00 */
[----:B------:R-:W-:Y:S01]  /*0220*/  IMAD.MOV.U32 R3, RZ, RZ, R28 ;  /* 0x000000ffff037224 */ /* 0x000fe200078e001c */
[----:B------:R-:W-:Y:S01]  /*0230*/  BSSY.RECONVERGENT B1, `(.L_x_1) ;  /* 0x000038d000017945 */ /* 0x000fe20003800200 */
[----:B------:R-:W-:Y:S01]  /*0240*/  IMAD.MOV.U32 R14, RZ, RZ, 0x0 ;  /* 0x00000000ff0e7424 */ /* 0x000fe200078e00ff */
[----:B------:R-:W-:Y:S01]  /*0250*/  FSEL R7, R0, R5, P0 ;  /* 0x0000000500077208 */ /* 0x000fe20000000000 */
[----:B------:R-:W-:Y:S01]  /*0260*/  IMAD.MOV.U32 R0, RZ, RZ, R30 ;  /* 0x000000ffff007224 */ /* 0x000fe200078e001e */
[----:B------:R-:W-:-:S04]  /*0270*/  MOV R15, 0x7ff80000 ;  /* 0x7ff80000000f7802 */ /* 0x000fc80000000f00 */
[----:B------:R-:W-:Y:S01]  /*0280*/  SEL R2, R0, R3, P0 ;  /* 0x0000000300027207 */ /* 0x000fe20000000000 */
[----:B------:R-:W-:Y:S01]  /*0290*/  IMAD.MOV.U32 R0, RZ, RZ, R27 ;  /* 0x000000ffff007224 */ /* 0x000fe200078e001b */
[----:B------:R-:W-:-:S04]  /*02a0*/  @P1 LOP3.LUT R7, R5, 0x80000, RZ, 0xfc, !PT ;  /* 0x0008000005071812 */ /* 0x000fc800078efcff */
[----:B------:R-:W-:-:S05]  /*02b0*/  MOV R3, R7 ;  /* 0x0000000700037202 */ /* 0x000fca0000000f00 */
[----:B------:R-:W-:Y:S01]  /*02c0*/  IMAD.MOV.U32 R5, RZ, RZ, R3 ;  /* 0x000000ffff057224 */ /* 0x000fe200078e0003 */
[----:B------:R-:W-:-:S06]  /*02d0*/  DSETP.MIN.AND P0, P1, R26, R2, PT ;  /* 0x000000021a00722a */ /* 0x000fcc0003900000 */
[----:B------:R-:W-:Y:S02]  /*02e0*/  FSEL R7, R0, R5, P0 ;  /* 0x0000000500077208 */ /* 0x000fe40000000000 */
[----:B------:R-:W-:-:S04]  /*02f0*/  MOV R0, R26 ;  /* 0x0000001a00007202 */ /* 0x000fc80000000f00 */
[----:B------:R-:W-:Y:S02]  /*0300*/  SEL R2, R0, R2, P0 ;  /* 0x0000000200027207 */ /* 0x000fe40000000000 */
[----:B------:R-:W-:-:S05]  /*0310*/  @P1 LOP3.LUT R7, R5, 0x80000, RZ, 0xfc, !PT ;  /* 0x0008000005071812 */ /* 0x000fca00078efcff */
[----:B------:R-:W-:-:S06]  /*0320*/  IMAD.MOV.U32 R3, RZ, RZ, R7 ;  /* 0x000000ffff037224 */ /* 0x000fcc00078e0007 */
[----:B------:R-:W-:-:S14]  /*0330*/  DSETP.GEU.AND P0, PT, R2, RZ, PT ;  /* 0x000000ff0200722a */ /* 0x000fdc0003f0e000 */
[----:B------:R-:W-:Y:S05]  /*0340*/  @!P0 BRA `(.L_x_2) ;  /* 0x0000003400ec8947 */ /* 0x000fea0003800000 */
[C-C-:B------:R-:W-:Y:S01]  /*0350*/  DSETP.MAX.AND P2, P3, R30.reuse, R28.reuse, PT ;  /* 0x0000001c1e00722a */ /* 0x140fe20003b4f000 */
[----:B------:R-:W-:Y:S01]  /*0360*/  IMAD.MOV.U32 R9, RZ, RZ, R29 ;  /* 0x000000ffff097224 */ /* 0x000fe200078e001d */
[C---:B------:R-:W-:Y:S01]  /*0370*/  DADD R2, R30.reuse, R28 ;  /* 0x000000001e027229 */ /* 0x040fe2000000001c */
[----:B------:R-:W-:Y:S01]  /*0380*/  IMAD.MOV.U32 R0, RZ, RZ, R30 ;  /* 0x000000ffff007224 */ /* 0x000fe200078e001e */
[----:B------:R-:W-:Y:S01]  /*0390*/  DADD R4, R30, R26 ;  /* 0x000000001e047229 */ /* 0x000fe2000000001a */
[----:B------:R-:W-:Y:S01]  /*03a0*/  IMAD.MOV.U32 R7, RZ, RZ, R28 ;  /* 0x000000ffff077224 */ /* 0x000fe200078e001c */
[----:B------:R-:W-:Y:S01]  /*03b0*/  MOV R6, R31 ;  /* 0x0000001f00067202 */ /* 0x000fe20000000f00 */
[----:B------:R-:W0:Y:S03]  /*03c0*/  LDCU.128 UR8, c[0x3][0x20] ;  /* 0x00c00400ff0877ac */ /* 0x000e260008000c00 */
[----:B------:R-:W-:-:S02]  /*03d0*/  FSEL R13, R6, R9, P2 ;  /* 0x00000009060d7208 */ /* 0x000fc40001000000 */
[----:B------:R-:W-:Y:S01]  /*03e0*/  DSETP.MIN.AND P0, P1, R2, R4, PT ;  /* 0x000000040200722a */ /* 0x000fe20003900000 */
[----:B------:R-:W-:Y:S01]  /*03f0*/  SEL R6, R0, R7, P2 ;  /* 0x0000000700067207 */ /* 0x000fe20001000000 */
[----:B------:R-:W-:Y:S01]  /*0400*/  IMAD.MOV.U32 R0, RZ, RZ, R2 ;  /* 0x000000ffff007224 */ /* 0x000fe200078e0002 */
[----:B------:R-:W-:Y:S01]  /*0410*/  @P3 LOP3.LUT R13, R9, 0x80000, RZ, 0xfc, !PT ;  /* 0x00080000090d3812 */ /* 0x000fe200078efcff */
[----:B------:R-:W-:Y:S01]  /*0420*/  IMAD.MOV.U32 R8, RZ, RZ, R5 ;  /* 0x000000ffff087224 */ /* 0x000fe200078e0005 */
[----:B------:R-:W-:Y:S01]  /*0430*/  MOV R7, R4 ;  /* 0x0000000400077202 */ /* 0x000fe20000000f00 */
[----:B------:R-:W-:-:S03]  /*0440*/  DADD R4, R28, R26 ;  /* 0x000000001c047229 */ /* 0x000fc6000000001a */
[----:B------:R-:W-:Y:S01]  /*0450*/  SEL R2, R0, R7, P0 ;  /* 0x0000000700027207 */ /* 0x000fe20000000000 */
[----:B------:R-:W-:Y:S01]  /*0460*/  IMAD.MOV.U32 R7, RZ, RZ, R13 ;  /* 0x000000ffff077224 */ /* 0x000fe200078e000d */
[----:B------:R-:W-:Y:S02]  /*0470*/  FSEL R3, R3, R8, P0 ;  /* 0x0000000803037208 */ /* 0x000fe40000000000 */
[----:B------:R-:W-:Y:S01]  /*0480*/  MOV R0, R27 ;  /* 0x0000001b00007202 */ /* 0x000fe20000000f00 */
[----:B------:R-:W-:Y:S01]  /*0490*/  IMAD.MOV.U32 R9, RZ, RZ, R7 ;  /* 0x000000ffff097224 */ /* 0x000fe200078e0007 */
[----:B------:R-:W-:Y:S01]  /*04a0*/  @P1 LOP3.LUT R3, R8, 0x80000, RZ, 0xfc, !PT ;  /* 0x0008000008031812 */ /* 0x000fe200078efcff */
[----:B------:R-:W-:Y:S01]  /*04b0*/  DSETP.MAX.AND P2, P3, R26, R6, PT ;  /* 0x000000061a00722a */ /* 0x000fe20003b4f000 */
[----:B------:R-:W-:-:S04]  /*04c0*/  MOV R7, R5 ;  /* 0x0000000500077202 */ /* 0x000fc80000000f00 */
[----:B------:R-:W-:Y:S01]  /*04d0*/  DSETP.MIN.AND P0, P1, R2, R4, PT ;  /* 0x000000040200722a */ /* 0x000fe20003900000 */
[----:B------:R-:W-:Y:S01]  /*04e0*/  FSEL R13, R0, R9, P2 ;  /* 0x00000009000d7208 */ /* 0x000fe20001000000 */
[----:B------:R-:W-:-:S04]  /*04f0*/  IMAD.MOV.U32 R0, RZ, RZ, R26 ;  /* 0x000000ffff007224 */ /* 0x000fc800078e001a */
[----:B------:R-:W-:Y:S02]  /*0500*/  SEL R2, R2, R4, P0 ;  /* 0x0000000402027207 */ /* 0x000fe40000000000 */
[----:B------:R-:W-:Y:S01]  /*0510*/  SEL R6, R0, R6, P2 ;  /* 0x0000000600067207 */ /* 0x000fe20001000000 */
[----:B------:R-:W-:Y:S01]  /*0520*/  IMAD.MOV.U32 R0, RZ, RZ, R3 ;  /* 0x000000ffff007224 */ /* 0x000fe200078e0003 */
[----:B------:R-:W-:-:S04]  /*0530*/  @P3 LOP3.LUT R13, R9, 0x80000, RZ, 0xfc, !PT ;  /* 0x00080000090d3812 */ /* 0x000fc800078efcff */
[----:B------:R-:W-:Y:S02]  /*0540*/  FSEL R9, R0, R7, P0 ;  /* 0x0000000700097208 */ /* 0x000fe40000000000 */
[----:B------:R-:W-:Y:S01]  /*0550*/  @P1 LOP3.LUT R9, R7, 0x80000, RZ, 0xfc, !PT ;  /* 0x0008000007091812 */ /* 0x000fe200078efcff */
[----:B------:R-:W-:-:S03]  /*0560*/  IMAD.MOV.U32 R7, RZ, RZ, R13 ;  /* 0x000000ffff077224 */ /* 0x000fc600078e000d */
[----:B------:R-:W-:-:S03]  /*0570*/  MOV R3, R9 ;  /* 0x0000000900037202 */ /* 0x000fc60000000f00 */
[----:B0-----:R-:W-:-:S06]  /*0580*/  DSETP.GT.AND P0, PT, R6, UR10, PT ;  /* 0x0000000a06007e2a */ /* 0x001fcc000bf04000 */
[----:B------:R-:W-:-:S14]  /*0590*/  DSETP.LT.OR P0, PT, R2, UR8, P0 ;  /* 0x0000000802007e2a */ /* 0x000fdc0008701400 */
[----:B------:R-:W-:Y:S05]  /*05a0*/  @P0 BRA `(.L_x_2) ;  /* 0x0000003400540947 */ /* 0x000fea0003800000 */
[----:B------:R-:W-:-:S07]  /*05b0*/  IMAD.MOV.U32 R12, RZ, RZ, RZ ;  /* 0x000000ffff0c7224 */ /* 0x000fce00078e00ff */
.L_x_52:
[----:B------:R-:W0:Y:S01]  /*05c0*/  MUFU.RSQ64H R3, R31 ;  /* 0x0000001f00037308 */ /* 0x000e220000001c00 */
[----:B------:R-:W-:Y:S01]  /*05d0*/  VIADD R2, R31, 0xfcb00000 ;  /* 0xfcb000001f027836 */ /* 0x000fe20000000000 */
[----:B------:R-:W-:Y:S01]  /*05e0*/  MOV R6, 0x0 ;  /* 0x0000000000067802 */ /* 0x000fe20000000f00 */
[----:B------:R-:W-:Y:S01]  /*05f0*/  IMAD.MOV.U32 R7, RZ, RZ, 0x3fd80000 ;  /* 0x3fd80000ff077424 */ /* 0x000fe200078e00ff */
[----:B------:R-:W-:Y:S02]  /*0600*/  BSSY.RECONVERGENT B2, `(.L_x_3) ;  /* 0x0000017000027945 */ /* 0x000fe40003800200 */
[----:B------:R-:W-:Y:S01]  /*0610*/  ISETP.GE.U32.AND P0, PT, R2, 0x7ca00000, PT ;  /* 0x7ca000000200780c */ /* 0x000fe20003f06070 */
[----:B0-----:R-:W-:-:S08]  /*0620*/  DMUL R4, R2, R2 ;  /* 0x0000000202047228 */ /* 0x001fd00000000000 */
[----:B------:R-:W-:-:S08]  /*0630*/  DFMA R4, -R4, R30, 1 ;  /* 0x3ff000000404742b */ /* 0x000fd0000000011e */
[----:B------:R-:W-:Y:S02]  /*0640*/  DFMA R6, R4, R6, 0.5 ;  /* 0x3fe000000406742b */ /* 0x000fe40000000006 */
[----:B------:R-:W-:-:S08]  /*0650*/  DMUL R4, R2, R4 ;  /* 0x0000000402047228 */ /* 0x000fd00000000000 */
[----:B------:R-:W-:-:S08]  /*0660*/  DFMA R6, R6, R4, R2 ;  /* 0x000000040606722b */ /* 0x000fd00000000002 */
[----:B------:R-:W-:Y:S02]  /*0670*/  DMUL R16, R6, R30 ;  /* 0x0000001e06107228 */ /* 0x000fe40000000000 */
[----:B------:R-:W-:Y:S01]  /*0680*/  VIADD R5, R7, 0xfff00000 ;  /* 0xfff0000007057836 */ /* 0x000fe20000000000 */
[----:B------:R-:W-:-:S05]  /*0690*/  MOV R4, R6 ;  /* 0x0000000600047202 */ /* 0x000fca0000000f00 */
[----:B------:R-:W-:-:S08]  /*06a0*/  DFMA R8, R16, -R16, R30 ;  /* 0x800000101008722b */ /* 0x000fd0000000001e */
[----:B------:R-:W-:Y:S01]  /*06b0*/  DFMA R18, R8, R4, R16 ;  /* 0x000000040812722b */ /* 0x000fe20000000010 */
[----:B------:R-:W-:Y:S10]  /*06c0*/  @!P0 BRA `(.L_x_4) ;  /* 0x0000000000288947 */ /* 0x000ff40003800000 */
[----:B------:R-:W-:Y:S01]  /*06d0*/  IMAD.MOV.U32 R4, RZ, RZ, R6 ;  /* 0x000000ffff047224 */ /* 0x000fe200078e0006 */
[----:B------:R-:W-:Y:S01]  /*06e0*/  MOV R7, R17 ;  /* 0x0000001100077202 */ /* 0x000fe20000000f00 */
[----:B------:R-:W-:Y:S01]  /*06f0*/  IMAD.MOV.U32 R0, RZ, RZ, R2 ;  /* 0x000000ffff007224 */ /* 0x000fe200078e0002 */
[----:B------:R-:W-:Y:S01]  /*0700*/  MOV R3, R31 ;  /* 0x0000001f00037202 */ /* 0x000fe20000000f00 */
[----:B------:R-:W-:Y:S01]  /*0710*/  IMAD.MOV.U32 R6, RZ, RZ, R16 ;  /* 0x000000ffff067224 */ /* 0x000fe200078e0010 */
[----:B------:R-:W-:Y:S01]  /*0720*/  MOV R10, 0x750 ;  /* 0x00000750000a7802 */ /* 0x000fe20000000f00 */
[----:B------:R-:W-:-:S07]  /*0730*/  IMAD.MOV.U32 R2, RZ, RZ, R30 ;  /* 0x000000ffff027224 */ /* 0x000fce00078e001e */
[----:B------:R-:W-:Y:S05]  /*0740*/  CALL.REL.NOINC `($__internal_2_$__cuda_sm20_dsqrt_rn_f64_mediumpath_v1) ;  /* 0x0000013c00f07944 */ /* 0x000fea0003c00000 */
[----:B------:R-:W-:Y:S02]  /*0750*/  IMAD.MOV.U32 R18, RZ, RZ, R2 ;  /* 0x000000ffff127224 */ /* 0x000fe400078e0002 */
[----:B------:R-:W-:-:S07]  /*0760*/  IMAD.MOV.U32 R19, RZ, RZ, R3 ;  /* 0x000000ffff137224 */ /* 0x000fce00078e0003 */
.L_x_4:
[----:B------:R-:W-:Y:S05]  /*0770*/  BSYNC.RECONVERGENT B2 ;  /* 0x0000000000027941 */ /* 0x000fea0003800200 */
.L_x_3:
[----:B------:R-:W0:Y:S01]  /*0780*/  MUFU.RSQ64H R3, R29 ;  /* 0x0000001d00037308 */ /* 0x000e220000001c00 */
[----:B------:R-:W-:Y:S01]  /*0790*/  IADD3 R2, PT, PT, R29, -0x3500000, RZ ;  /* 0xfcb000001d027810 */ /* 0x000fe20007ffe0ff */
[----:B------:R-:W-:Y:S01]  /*07a0*/  IMAD.MOV.U32 R6, RZ, RZ, 0x0 ;  /* 0x00000000ff067424 */ /* 0x000fe200078e00ff */
[----:B------:R-:W-:Y:S01]  /*07b0*/  BSSY.RECONVERGENT B2, `(.L_x_5) ;  /* 0x0000018000027945 */ /* 0x000fe20003800200 */
[----:B------:R-:W-:Y:S01]  /*07c0*/  IMAD.MOV.U32 R7, RZ, RZ, 0x3fd80000 ;  /* 0x3fd80000ff077424 */ /* 0x000fe200078e00ff */
[----:B------:R-:W-:Y:S02]  /*07d0*/  ISETP.GE.U32.AND P0, PT, R2, 0x7ca00000, PT ;  /* 0x7ca000000200780c */ /* 0x000fe40003f06070 */
[----:B0-----:R-:W-:-:S08]  /*07e0*/  DMUL R4, R2, R2 ;  /* 0x0000000202047228 */ /* 0x001fd00000000000 */
[----:B------:R-:W-:-:S08]  /*07f0*/  DFMA R4, -R4, R28, 1 ;  /* 0x3ff000000404742b */ /* 0x000fd0000000011c */
[----:B------:R-:W-:Y:S02]  /*0800*/  DFMA R6, R4, R6, 0.5 ;  /* 0x3fe000000406742b */ /* 0x000fe40000000006 */
[----:B------:R-:W-:-:S08]  /*0810*/  DMUL R4, R2, R4 ;  /* 0x0000000402047228 */ /* 0x000fd00000000000 */
[----:B------:R-:W-:-:S08]  /*0820*/  DFMA R6, R6, R4, R2 ;  /* 0x000000040606722b */ /* 0x000fd00000000002 */
[----:B------:R-:W-:Y:S02]  /*0830*/  DMUL R20, R6, R28 ;  /* 0x0000001c06147228 */ /* 0x000fe40000000000 */
[----:B------:R-:W-:Y:S01]  /*0840*/  IADD3 R5, PT, PT, R7, -0x100000, RZ ;  /* 0xfff0000007057810 */ /* 0x000fe20007ffe0ff */
[----:B------:R-:W-:-:S05]  /*0850*/  IMAD.MOV.U32 R4, RZ, RZ, R6 ;  /* 0x000000ffff047224 */ /* 0x000fca00078e0006 */
        /* <DEDUP_REMOVED lines=11> */
[----:B------:R-:W-:Y:S01]  /*0910*/  IMAD.MOV.U32 R16, RZ, RZ, R2 ;  /* 0x000000ffff107224 */ /* 0x000fe200078e0002 */
[----:B------:R-:W-:-:S07]  /*0920*/  MOV R17, R3 ;  /* 0x0000000300117202 */ /* 0x000fce0000000f00 */
.L_x_6:
[----:B------:R-:W-:Y:S05]  /*0930*/  BSYNC.RECONVERGENT B2 ;  /* 0x0000000000027941 */ /* 0x000fea0003800200 */
.L_x_5:
        /* <DEDUP_REMOVED lines=12> */
[----:B------:R-:W-:Y:S02]  /*0a00*/  VIADD R21, R7, 0xfff00000 ;  /* 0xfff0000007157836 */ /* 0x000fe40000000000 */
[----:B------:R-:W-:-:S04]  /*0a10*/  IMAD.MOV.U32 R20, RZ, RZ, R6 ;  /* 0x000000ffff147224 */ /* 0x000fc800078e0006 */
[----:B------:R-:W-:-:S08]  /*0a20*/  DFMA R8, R22, -R22, R26 ;  /* 0x800000161608722b */ /* 0x000fd0000000001a */
[----:B------:R-:W-:Y:S01]  /*0a30*/  DFMA R4, R8, R20, R22 ;  /* 0x000000140804722b */ /* 0x000fe20000000016 */
[----:B------:R-:W-:Y:S10]  /*0a40*/  @!P0 BRA `(.L_x_8) ;  /* 0x00000000002c8947 */ /* 0x000ff40003800000 */
[----:B------:R-:W-:Y:S01]  /*0a50*/  MOV R4, R6 ;  /* 0x0000000600047202 */ /* 0x000fe20000000f00 */
        /* <DEDUP_REMOVED lines=10> */
.L_x_8:
[----:B------:R-:W-:Y:S05]  /*0b00*/  BSYNC.RECONVERGENT B2 ;  /* 0x0000000000027941 */ /* 0x000fea0003800200 */
.L_x_7:
[----:B------:R-:W-:Y:S01]  /*0b10*/  DADD R2, R4, R16 ;  /* 0x0000000004027229 */ /* 0x000fe20000000010 */
[----:B------:R-:W-:Y:S01]  /*0b20*/  UMOV UR8, 0x55555555 ;  /* 0x5555555500087882 */ /* 0x000fe20000000000 */
[----:B------:R-:W-:-:S06]  /*0b30*/  UMOV UR9, 0x3fd55555 ;  /* 0x3fd5555500097882 */ /* 0x000fcc0000000000 */
[----:B------:R-:W-:-:S08]  /*0b40*/  DMUL R2, R2, R18 ;  /* 0x0000001202027228 */ /* 0x000fd00000000000 */
[----:B------:R-:W-:-:S08]  /*0b50*/  DFMA R2, R4, R16, R2 ;  /* 0x000000100402722b */ /* 0x000fd00000000002 */
[C---:B------:R-:W-:Y:S02]  /*0b60*/  DADD R20, R2.reuse, R30 ;  /* 0x0000000002147229 */ /* 0x040fe4000000001e */
[C---:B------:R-:W-:Y:S02]  /*0b70*/  DADD R18, R2.reuse, R28 ;  /* 0x0000000002127229 */ /* 0x040fe4000000001c */
[----:B------:R-:W-:-:S04]  /*0b80*/  DADD R16, R2, R26 ;  /* 0x0000000002107229 */ /* 0x000fc8000000001a */
[----:B------:R-:W-:Y:S02]  /*0b90*/  DMUL R20, R20, 0.25 ;  /* 0x3fd0000014147828 */ /* 0x000fe40000000000 */
[----:B------:R-:W-:Y:S02]  /*0ba0*/  DMUL R18, R18, 0.25 ;  /* 0x3fd0000012127828 */ /* 0x000fe40000000000 */
[----:B------:R-:W-:-:S06]  /*0bb0*/  DMUL R16, R16, 0.25 ;  /* 0x3fd0000010107828 */ /* 0x000fcc0000000000 */
[----:B------:R-:W-:-:S08]  /*0bc0*/  DADD R2, R20, R18 ;  /* 0x0000000014027229 */ /* 0x000fd00000000012 */
[----:B------:R-:W-:-:S08]  /*0bd0*/  DADD R2, R16, R2 ;  /* 0x0000000010027229 */ /* 0x000fd00000000002 */
[----:B------:R-:W-:Y:S01]  /*0be0*/  DMUL R22, R2, UR8 ;  /* 0x0000000802167c28 */ /* 0x000fe20008000000 */
[----:B------:R-:W-:Y:S01]  /*0bf0*/  UMOV UR8, 0x9ee75616 ;  /* 0x9ee7561600087882 */ /* 0x000fe20000000000 */
[----:B------:R-:W-:-:S06]  /*0c00*/  UMOV UR9, 0x3cd203af ;  /* 0x3cd203af00097882 */ /* 0x000fcc0000000000 */
[----:B------:R-:W-:-:S14]  /*0c10*/  DSETP.GEU.AND P0, PT, |R22|, UR8, PT ;  /* 0x0000000816007e2a */ /* 0x000fdc000bf0e200 */
[----:B------:R-:W-:Y:S05]  /*0c20*/  @!P0 BRA `(.L_x_2) ;  /* 0x0000002c00b48947 */ /* 0x000fea0003800000 */
[----:B------:R-:W0:Y:S01]  /*0c30*/  MUFU.RCP64H R3, R23 ;  /* 0x0000001700037308 */ /* 0x000e220000001800 */
[----:B------:R-:W-:Y:S01]  /*0c40*/  MOV R2, 0x1 ;  /* 0x0000000100027802 */ /* 0x000fe20000000f00 */
[C---:B------:R-:W-:Y:S01]  /*0c50*/  DADD R8, R22.reuse, -R20 ;  /* 0x0000000016087229 */ /* 0x040fe20000000814 */
[----:B------:R-:W-:Y:S09]  /*0c60*/  BSSY.RECONVERGENT B2, `(.L_x_9) ;  /* 0x0000013000027945 */ /* 0x000ff20003800200 */
[----:B------:R-:W-:Y:S01]  /*0c70*/  FSETP.GEU.AND P1, PT, |R9|, 6.5827683646048100446e-37, PT ;  /* 0x036000000900780b */ /* 0x000fe20003f2e200 */
[----:B0-----:R-:W-:-:S08]  /*0c80*/  DFMA R4, -R22, R2, 1 ;  /* 0x3ff000001604742b */ /* 0x001fd00000000102 */
[----:B------:R-:W-:-:S08]  /*0c90*/  DFMA R4, R4, R4, R4 ;  /* 0x000000040404722b */ /* 0x000fd00000000004 */
[----:B------:R-:W-:-:S08]  /*0ca0*/  DFMA R4, R2, R4, R2 ;  /* 0x000000040204722b */ /* 0x000fd00000000002 */
[----:B------:R-:W-:-:S08]  /*0cb0*/  DFMA R2, -R22, R4, 1 ;  /* 0x3ff000001602742b */ /* 0x000fd00000000104 */
[----:B------:R-:W-:-:S08]  /*0cc0*/  DFMA R2, R4, R2, R4 ;  /* 0x000000020402722b */ /* 0x000fd00000000004 */
[----:B------:R-:W-:-:S08]  /*0cd0*/  DMUL R4, R8, R2 ;  /* 0x0000000208047228 */ /* 0x000fd00000000000 */
[----:B------:R-:W-:-:S08]  /*0ce0*/  DFMA R6, -R22, R4, R8 ;  /* 0x000000041606722b */ /* 0x000fd00000000108 */
[----:B------:R-:W-:-:S10]  /*0cf0*/  DFMA R2, R2, R6, R4 ;  /* 0x000000060202722b */ /* 0x000fd40000000004 */
[----:B------:R-:W-:-:S05]  /*0d00*/  FFMA R0, RZ, R23, R3 ;  /* 0x00000017ff007223 */ /* 0x000fca0000000003 */
[----:B------:R-:W-:-:S13]  /*0d10*/  FSETP.GT.AND P0, PT, |R0|, 1.469367938527859385e-39, PT ;  /* 0x001000000000780b */ /* 0x000fda0003f04200 */
[----:B------:R-:W-:Y:S05]  /*0d20*/  @P0 BRA P1, `(.L_x_10) ;  /* 0x0000000000180947 */ /* 0x000fea0000800000 */
[----:B------:R-:W-:Y:S01]  /*0d30*/  IMAD.MOV.U32 R2, RZ, RZ, R8 ;  /* 0x000000ffff027224 */ /* 0x000fe200078e0008 */
[----:B------:R-:W-:Y:S01]  /*0d40*/  MOV R4, R22 ;  /* 0x0000001600047202 */ /* 0x000fe20000000f00 */
[----:B------:R-:W-:Y:S01]  /*0d50*/  IMAD.MOV.U32 R3, RZ, RZ, R9 ;  /* 0x000000ffff037224 */ /* 0x000fe200078e0009 */
[----:B------:R-:W-:Y:S01]  /*0d60*/  MOV R0, 0xd90 ;  /* 0x00000d9000007802 */ /* 0x000fe20000000f00 */
[----:B------:R-:W-:-:S07]  /*0d70*/  IMAD.MOV.U32 R5, RZ, RZ, R23 ;  /* 0x000000ffff057224 */ /* 0x000fce00078e0017 */
[----:B------:R-:W-:Y:S05]  /*0d80*/  CALL.REL.NOINC `($__internal_1_$__cuda_sm20_div_rn_f64_full) ;  /* 0x0000013000c87944 */ /* 0x000fea0003c00000 */
.L_x_10:
[----:B------:R-:W-:Y:S05]  /*0d90*/  BSYNC.RECONVERGENT B2 ;  /* 0x0000000000027941 */ /* 0x000fea0003800200 */
.L_x_9:
[----:B------:R-:W0:Y:S01]  /*0da0*/  MUFU.RCP64H R5, R23 ;  /* 0x0000001700057308 */ /* 0x000e220000001800 */
[----:B------:R-:W-:Y:S01]  /*0db0*/  IMAD.MOV.U32 R4, RZ, RZ, 0x1 ;  /* 0x00000001ff047424 */ /* 0x000fe200078e00ff */
[----:B------:R-:W-:Y:S01]  /*0dc0*/  BSSY.RECONVERGENT B2, `(.L_x_11) ;  /* 0x0000018000027945 */ /* 0x000fe20003800200 */
[----:B------:R-:W-:Y:S01]  /*0dd0*/  MOV R32, R2 ;  /* 0x0000000200207202 */ /* 0x000fe20000000f00 */
[----:B------:R-:W-:-:S03]  /*0de0*/  IMAD.MOV.U32 R33, RZ, RZ, R3 ;  /* 0x000000ffff217224 */ /* 0x000fc600078e0003 */
[----:B0-----:R-:W-:-:S08]  /*0df0*/  DFMA R6, -R22, R4, 1 ;  /* 0x3ff000001606742b */ /* 0x001fd00000000104 */
[----:B------:R-:W-:-:S08]  /*0e00*/  DFMA R6, R6, R6, R6 ;  /* 0x000000060606722b */ /* 0x000fd00000000006 */
[----:B------:R-:W-:Y:S02]  /*0e10*/  DFMA R4, R4, R6, R4 ;  /* 0x000000060404722b */ /* 0x000fe40000000004 */
[----:B------:R-:W-:-:S06]  /*0e20*/  DADD R6, R22, -R18 ;  /* 0x0000000016067229 */ /* 0x000fcc0000000812 */
[----:B------:R-:W-:-:S04]  /*0e30*/  DFMA R8, -R22, R4, 1 ;  /* 0x3ff000001608742b */ /* 0x000fc80000000104 */
[----:B------:R-:W-:-:S04]  /*0e40*/  FSETP.GEU.AND P1, PT, |R7|, 6.5827683646048100446e-37, PT ;  /* 0x036000000700780b */ /* 0x000fc80003f2e200 */
        /* <DEDUP_REMOVED lines=13> */
[----:B------:R-:W-:Y:S01]  /*0f20*/  MOV R24, R2 ;  /* 0x0000000200187202 */ /* 0x000fe20000000f00 */
[----:B------:R-:W-:-:S07]  /*0f30*/  IMAD.MOV.U32 R25, RZ, RZ, R3 ;  /* 0x000000ffff197224 */ /* 0x000fce00078e0003 */
.L_x_12:
[----:B------:R-:W-:Y:S05]  /*0f40*/  BSYNC.RECONVERGENT B2 ;  /* 0x0000000000027941 */ /* 0x000fea0003800200 */
.L_x_11:
[----:B------:R-:W0:Y:S01]  /*0f50*/  MUFU.RCP64H R3, R23 ;  /* 0x0000001700037308 */ /* 0x000e220000001800 */
[----:B------:R-:W-:Y:S01]  /*0f60*/  IMAD.MOV.U32 R2, RZ, RZ, 0x1 ;  /* 0x00000001ff027424 */ /* 0x000fe200078e00ff */
        /* <DEDUP_REMOVED lines=14> */
[----:B------:R-:W-:Y:S01]  /*1050*/  MOV R2, R6 ;  /* 0x0000000600027202 */ /* 0x000fe20000000f00 */
[----:B------:R-:W-:Y:S01]  /*1060*/  IMAD.MOV.U32 R3, RZ, RZ, R7 ;  /* 0x000000ffff037224 */ /* 0x000fe200078e0007 */
[----:B------:R-:W-:Y:S01]  /*1070*/  MOV R5, R23 ;  /* 0x0000001700057202 */ /* 0x000fe20000000f00 */
[----:B------:R-:W-:Y:S01]  /*1080*/  IMAD.MOV.U32 R4, RZ, RZ, R22 ;  /* 0x000000ffff047224 */ /* 0x000fe200078e0016 */
[----:B------:R-:W-:-:S07]  /*1090*/  MOV R0, 0x10b0 ;  /* 0x000010b000007802 */ /* 0x000fce0000000f00 */
[----:B------:R-:W-:Y:S05]  /*10a0*/  CALL.REL.NOINC `($__internal_1_$__cuda_sm20_div_rn_f64_full) ;  /* 0x0000013000007944 */ /* 0x000fea0003c00000 */
.L_x_14:
[----:B------:R-:W-:Y:S05]  /*10b0*/  BSYNC.RECONVERGENT B2 ;  /* 0x0000000000027941 */ /* 0x000fea0003800200 */
.L_x_13:
[----:B------:R-:W-:Y:S01]  /*10c0*/  DSETP.MAX.AND P0, P1, |R32|, |R24|, PT ;  /* 0x400000182000722a */ /* 0x000fe2000390f200 */
[----:B------:R-:W-:Y:S02]  /*10d0*/  IMAD.MOV.U32 R0, RZ, RZ, R33 ;  /* 0x000000ffff007224 */ /* 0x000fe400078e0021 */
[----:B------:R-:W-:Y:S02]  /*10e0*/  IMAD.MOV.U32 R7, RZ, RZ, R25 ;  /* 0x000000ffff077224 */ /* 0x000fe400078e0019 */
[----:B------:R-:W-:-:S03]  /*10f0*/  IMAD.MOV.U32 R5, RZ, RZ, R24 ;  /* 0x000000ffff057224 */ /* 0x000fc600078e0018 */
[----:B------:R-:W-:Y:S02]  /*1100*/  FSEL R9, |R0|, |R7|, P0 ;  /* 0x4000000700097208 */ /* 0x000fe40000000200 */
[----:B------:R-:W-:-:S04]  /*1110*/  MOV R0, R32 ;  /* 0x0000002000007202 */ /* 0x000fc80000000f00 */
[----:B------:R-:W-:Y:S01]  /*1120*/  @P1 LOP3.LUT R9, R7, 0x80000, RZ, 0xfc, !PT ;  /* 0x0008000007091812 */ /* 0x000fe200078efcff */
[----:B------:R-:W-:Y:S01]  /*1130*/  IMAD.MOV.U32 R7, RZ, RZ, R2 ;  /* 0x000000ffff077224 */ /* 0x000fe200078e0002 */
[----:B------:R-:W-:-:S03]  /*1140*/  SEL R4, R0, R5, P0 ;  /* 0x0000000500047207 */ /* 0x000fc60000000000 */
[----:B------:R-:W-:Y:S01]  /*1150*/  IMAD.MOV.U32 R5, RZ, RZ, R9 ;  /* 0x000000ffff057224 */ /* 0x000fe200078e0009 */
[----:B------:R-:W-:-:S03]  /*1160*/  MOV R9, R3 ;  /* 0x0000000300097202 */ /* 0x000fc60000000f00 */
[----:B------:R-:W-:Y:S02]  /*1170*/  IMAD.MOV.U32 R0, RZ, RZ, R5 ;  /* 0x000000ffff007224 */ /* 0x000fe400078e0005 */
[----:B------:R-:W-:-:S06]  /*1180*/  DSETP.MAX.AND P0, P1, R4, |R2|, PT ;  /* 0x400000020400722a */ /* 0x000fcc000390f000 */
[----:B------:R-:W-:Y:S02]  /*1190*/  FSEL R13, R0, |R9|, P0 ;  /* 0x40000009000d7208 */ /* 0x000fe40000000000 */
[----:B------:R-:W-:-:S06]  /*11a0*/  SEL R4, R4, R7, P0 ;  /* 0x0000000704047207 */ /* 0x000fcc0000000000 */
[----:B------:R-:W-:-:S04]  /*11b0*/  @P1 LOP3.LUT R13, R9, 0x80000, RZ, 0xfc, !PT ;  /* 0x00080000090d1812 */ /* 0x000fc800078efcff */
[----:B------:R-:W-:-:S06]  /*11c0*/  MOV R5, R13 ;  /* 0x0000000d00057202 */ /* 0x000fcc0000000f00 */
[----:B------:R-:W-:-:S14]  /*11d0*/  DSETP.GTU.AND P0, PT, R4, UR6, PT ;  /* 0x0000000604007e2a */ /* 0x000fdc000bf0c000 */
[----:B------:R-:W-:Y:S05]  /*11e0*/  @!P0 BRA `(.L_x_15) ;  /* 0x0000002400348947 */ /* 0x000fea0003800000 */
        /* <DEDUP_REMOVED lines=21> */
[----:B------:R-:W-:Y:S01]  /*1340*/  MOV R10, 0x1380 ;  /* 0x00001380000a7802 */ /* 0x000fe20000000f00 */
[----:B------:R-:W-:Y:S02]  /*1350*/  IMAD.MOV.U32 R2, RZ, RZ, R20 ;  /* 0x000000ffff027224 */ /* 0x000fe400078e0014 */
[----:B------:R-:W-:-:S07]  /*1360*/  IMAD.MOV.U32 R3, RZ, RZ, R21 ;  /* 0x000000ffff037224 */ /* 0x000fce00078e0015 */
[----:B------:R-:W-:Y:S05]  /*1370*/  CALL.REL.NOINC `($__internal_2_$__cuda_sm20_dsqrt_rn_f64_mediumpath_v1) ;  /* 0x0000013000e47944 */ /* 0x000fea0003c00000 */
[----:B------:R-:W-:Y:S01]  /*1380*/  MOV R24, R2 ;  /* 0x0000000200187202 */ /* 0x000fe20000000f00 */
[----:B------:R-:W-:-:S07]  /*1390*/  IMAD.MOV.U32 R25, RZ, RZ, R3 ;  /* 0x000000ffff197224 */ /* 0x000fce00078e0003 */
.L_x_17:
[----:B------:R-:W-:Y:S05]  /*13a0*/  BSYNC.RECONVERGENT B2 ;  /* 0x0000000000027941 */ /* 0x000fea0003800200 */
.L_x_16:
        /* <DEDUP_REMOVED lines=27> */
.L_x_19:
[----:B------:R-:W-:Y:S05]  /*1560*/  BSYNC.RECONVERGENT B2 ;  /* 0x0000000000027941 */ /* 0x000fea0003800200 */
.L_x_18:
        /* <DEDUP_REMOVED lines=28> */
.L_x_21:
[----:B------:R-:W-:Y:S05]  /*1730*/  BSYNC.RECONVERGENT B2 ;  /* 0x0000000000027941 */ /* 0x000fea0003800200 */
.L_x_20:
        /* <DEDUP_REMOVED lines=19> */
[----:B------:R-:W-:Y:S01]  /*1870*/  IMAD.MOV.U32 R2, RZ, RZ, 0x1 ;  /* 0x00000001ff027424 */ /* 0x000fe200078e00ff */
[----:B------:R-:W-:Y:S01]  /*1880*/  DADD R6, -R20, R22 ;  /* 0x0000000014067229 */ /* 0x000fe20000000116 */
        /* <DEDUP_REMOVED lines=19> */
.L_x_23:
[----:B------:R-:W-:Y:S05]  /*19c0*/  BSYNC.RECONVERGENT B2 ;  /* 0x0000000000027941 */ /* 0x000fea0003800200 */
.L_x_22:
[----:B------:R-:W0:Y:S01]  /*19d0*/  MUFU.RCP64H R5, R23 ;  /* 0x0000001700057308 */ /* 0x000e220000001800 */
[----:B------:R-:W-:Y:S01]  /*19e0*/  IMAD.MOV.U32 R4, RZ, RZ, 0x1 ;  /* 0x00000001ff047424 */ /* 0x000fe200078e00ff */
[----:B------:R-:W-:Y:S01]  /*19f0*/  BSSY.RECONVERGENT B2, `(.L_x_24) ;  /* 0x0000018000027945 */ /* 0x000fe20003800200 */
[----:B------:R-:W-:Y:S01]  /*1a00*/  IMAD.MOV.U32 R32, RZ, RZ, R2 ;  /* 0x000000ffff207224 */ /* 0x000fe200078e0002 */
[----:B------:R-:W-:-:S03]  /*1a10*/  MOV R33, R3 ;  /* 0x0000000300217202 */ /* 0x000fc60000000f00 */
[----:B0-----:R-:W-:-:S08]  /*1a20*/  DFMA R6, -R22, R4, 1 ;  /* 0x3ff000001606742b */ /* 0x001fd00000000104 */
[----:B------:R-:W-:-:S08]  /*1a30*/  DFMA R6, R6, R6, R6 ;  /* 0x000000060606722b */ /* 0x000fd00000000006 */
[----:B------:R-:W-:Y:S02]  /*1a40*/  DFMA R4, R4, R6, R4 ;  /* 0x000000060404722b */ /* 0x000fe40000000004 */
[----:B------:R-:W-:-:S06]  /*1a50*/  DADD R6, -R18, R22 ;  /* 0x0000000012067229 */ /* 0x000fcc0000000116 */
        /* <DEDUP_REMOVED lines=15> */
[----:B------:R-:W-:Y:S01]  /*1b50*/  IMAD.MOV.U32 R24, RZ, RZ, R2 ;  /* 0x000000ffff187224 */ /* 0x000fe200078e0002 */
[----:B------:R-:W-:-:S07]  /*1b60*/  MOV R25, R3 ;  /* 0x0000000300197202 */ /* 0x000fce0000000f00 */
.L_x_25:
[----:B------:R-:W-:Y:S05]  /*1b70*/  BSYNC.RECONVERGENT B2 ;  /* 0x0000000000027941 */ /* 0x000fea0003800200 */
.L_x_24:
        /* <DEDUP_REMOVED lines=22> */
.L_x_27:
[----:B------:R-:W-:Y:S05]  /*1ce0*/  BSYNC.RECONVERGENT B2 ;  /* 0x0000000000027941 */ /* 0x000fea0003800200 */
.L_x_26:
[----:B------:R-:W-:Y:S01]  /*1cf0*/  DSETP.MAX.AND P0, P1, |R32|, |R24|, PT ;  /* 0x400000182000722a */ /* 0x000fe2000390f200 */
[----:B------:R-:W-:Y:S01]  /*1d00*/  IMAD.MOV.U32 R7, RZ, RZ, R25 ;  /* 0x000000ffff077224 */ /* 0x000fe200078e0019 */
[----:B------:R-:W-:Y:S02]  /*1d10*/  MOV R0, R33 ;  /* 0x0000002100007202 */ /* 0x000fe40000000f00 */
[----:B------:R-:W-:Y:S02]  /*1d20*/  MOV R5, R24 ;  /* 0x0000001800057202 */ /* 0x000fe40000000f00 */
[----:B------:R-:W-:Y:S01]  /*1d30*/  FSEL R9, |R0|, |R7|, P0 ;  /* 0x4000000700097208 */ /* 0x000fe20000000200 */
[----:B------:R-:W-:-:S05]  /*1d40*/  IMAD.MOV.U32 R0, RZ, RZ, R32 ;  /* 0x000000ffff007224 */ /* 0x000fca00078e0020 */
[----:B------:R-:W-:Y:S02]  /*1d50*/  SEL R4, R0, R5, P0 ;  /* 0x0000000500047207 */ /* 0x000fe40000000000 */
[----:B------:R-:W-:Y:S01]  /*1d60*/  @P1 LOP3.LUT R9, R7, 0x80000, RZ, 0xfc, !PT ;  /* 0x0008000007091812 */ /* 0x000fe200078efcff */
[----:B------:R-:W-:-:S04]  /*1d70*/  IMAD.MOV.U32 R7, RZ, RZ, R2 ;  /* 0x000000ffff077224 */ /* 0x000fc800078e0002 */
[----:B------:R-:W-:Y:S02]  /*1d80*/  IMAD.MOV.U32 R5, RZ, RZ, R9 ;  /* 0x000000ffff057224 */ /* 0x000fe400078e0009 */
[----:B------:R-:W-:-:S03]  /*1d90*/  IMAD.MOV.U32 R9, RZ, RZ, R3 ;  /* 0x000000ffff097224 */ /* 0x000fc600078e0003 */
[----:B------:R-:W-:Y:S01]  /*1da0*/  MOV R0, R5 ;  /* 0x0000000500007202 */ /* 0x000fe20000000f00 */
[----:B------:R-:W-:-:S06]  /*1db0*/  DSETP.MAX.AND P0, P1, R4, |R2|, PT ;  /* 0x400000020400722a */ /* 0x000fcc000390f000 */
[----:B------:R-:W-:Y:S02]  /*1dc0*/  FSEL R13, R0, |R9|, P0 ;  /* 0x40000009000d7208 */ /* 0x000fe40000000000 */
[----:B------:R-:W-:-:S06]  /*1dd0*/  SEL R4, R4, R7, P0 ;  /* 0x0000000704047207 */ /* 0x000fcc0000000000 */
[----:B------:R-:W-:-:S05]  /*1de0*/  @P1 LOP3.LUT R13, R9, 0x80000, RZ, 0xfc, !PT ;  /* 0x00080000090d1812 */ /* 0x000fca00078efcff */
[----:B------:R-:W-:-:S06]  /*1df0*/  IMAD.MOV.U32 R5, RZ, RZ, R13 ;  /* 0x000000ffff057224 */ /* 0x000fcc00078e000d */
[----:B------:R-:W-:-:S14]  /*1e00*/  DSETP.GTU.AND P0, PT, R4, UR6, PT ;  /* 0x0000000604007e2a */ /* 0x000fdc000bf0c000 */
[----:B------:R-:W-:Y:S05]  /*1e10*/  @!P0 BRA `(.L_x_15) ;  /* 0x0000001800288947 */ /* 0x000fea0003800000 */
[----:B------:R-:W0:Y:S01]  /*1e20*/  MUFU.RSQ64H R3, R21 ;  /* 0x0000001500037308 */ /* 0x000e220000001c00 */
[----:B------:R-:W-:Y:S01]  /*1e30*/  IADD3 R2, PT, PT, R21, -0x3500000, RZ ;  /* 0xfcb0000015027810 */ /* 0x000fe20007ffe0ff */
[----:B------:R-:W-:Y:S01]  /*1e40*/  IMAD.MOV.U32 R6, RZ, RZ, 0x0 ;  /* 0x00000000ff067424 */ /* 0x000fe200078e00ff */
[----:B------:R-:W-:Y:S01]  /*1e50*/  BSSY.RECONVERGENT B2, `(.L_x_28) ;  /* 0x0000018000027945 */ /* 0x000fe20003800200 */
[----:B------:R-:W-:Y:S01]  /*1e60*/  IMAD.MOV.U32 R7, RZ, RZ, 0x3fd80000 ;  /* 0x3fd80000ff077424 */ /* 0x000fe200078e00ff */
[----:B------:R-:W-:Y:S02]  /*1e70*/  ISETP.GE.U32.AND P0, PT, R2, 0x7ca00000, PT ;  /* 0x7ca000000200780c */ /* 0x000fe40003f06070 */
[----:B0-----:R-:W-:-:S08]  /*1e80*/  DMUL R4, R2, R2 ;  /* 0x0000000202047228 */ /* 0x001fd00000000000 */
[----:B------:R-:W-:-:S08]  /*1e90*/  DFMA R4, R20, -R4, 1 ;  /* 0x3ff000001404742b */ /* 0x000fd00000000804 */
        /* <DEDUP_REMOVED lines=19> */
.L_x_29:
[----:B------:R-:W-:Y:S05]  /*1fd0*/  BSYNC.RECONVERGENT B2 ;  /* 0x0000000000027941 */ /* 0x000fea0003800200 */
.L_x_28:
[----:B------:R-:W0:Y:S01]  /*1fe0*/  MUFU.RSQ64H R3, R19 ;  /* 0x0000001300037308 */ /* 0x000e220000001c00 */
[----:B------:R-:W-:Y:S01]  /*1ff0*/  VIADD R2, R19, 0xfcb00000 ;  /* 0xfcb0000013027836 */ /* 0x000fe20000000000 */
[----:B------:R-:W-:Y:S01]  /*2000*/  MOV R7, 0x3fd80000 ;  /* 0x3fd8000000077802 */ /* 0x000fe20000000f00 */
[----:B------:R-:W-:Y:S01]  /*2010*/  IMAD.MOV.U32 R6, RZ, RZ, 0x0 ;  /* 0x00000000ff067424 */ /* 0x000fe200078e00ff */
[----:B------:R-:W-:Y:S02]  /*2020*/  BSSY.RECONVERGENT B2, `(.L_x_30) ;  /* 0x0000017000027945 */ /* 0x000fe40003800200 */
[----:B------:R-:W-:Y:S01]  /*2030*/  ISETP.GE.U32.AND P0, PT, R2, 0x7ca00000, PT ;  /* 0x7ca000000200780c */ /* 0x000fe20003f06070 */
[----:B0-----:R-:W-:-:S08]  /*2040*/  DMUL R4, R2, R2 ;  /* 0x0000000202047228 */ /* 0x001fd00000000000 */
[----:B------:R-:W-:-:S08]  /*2050*/  DFMA R4, R18, -R4, 1 ;  /* 0x3ff000001204742b */ /* 0x000fd00000000804 */
        /* <DEDUP_REMOVED lines=19> */
.L_x_31:
[----:B------:R-:W-:Y:S05]  /*2190*/  BSYNC.RECONVERGENT B2 ;  /* 0x0000000000027941 */ /* 0x000fea0003800200 */
.L_x_30:
        /* <DEDUP_REMOVED lines=26> */
[----:B------:R-:W-:Y:S01]  /*2340*/  IMAD.MOV.U32 R4, RZ, RZ, R2 ;  /* 0x000000ffff047224 */ /* 0x000fe200078e0002 */
[----:B------:R-:W-:-:S07]  /*2350*/  MOV R5, R3 ;  /* 0x0000000300057202 */ /* 0x000fce0000000f00 */
.L_x_33:
[----:B------:R-:W-:Y:S05]  /*2360*/  BSYNC.RECONVERGENT B2 ;  /* 0x0000000000027941 */ /* 0x000fea0003800200 */
.L_x_32:
[----:B------:R-:W-:Y:S01]  /*2370*/  DADD R2, R4, R22 ;  /* 0x0000000004027229 */ /* 0x000fe20000000016 */
[----:B------:R-:W-:Y:S01]  /*2380*/  UMOV UR8, 0x55555555 ;  /* 0x5555555500087882 */ /* 0x000fe20000000000 */
[----:B------:R-:W-:-:S06]  /*2390*/  UMOV UR9, 0x3fd55555 ;  /* 0x3fd5555500097882 */ /* 0x000fcc0000000000 */
[----:B------:R-:W-:-:S08]  /*23a0*/  DMUL R2, R2, R24 ;  /* 0x0000001802027228 */ /* 0x000fd00000000000 */
[----:B------:R-:W-:-:S08]  /*23b0*/  DFMA R2, R4, R22, R2 ;  /* 0x000000160402722b */ /* 0x000fd00000000002 */
[--C-:B------:R-:W-:Y:S02]  /*23c0*/  DADD R20, R20, R2.reuse ;  /* 0x0000000014147229 */ /* 0x100fe40000000002 */
[--C-:B------:R-:W-:Y:S02]  /*23d0*/  DADD R18, R18, R2.reuse ;  /* 0x0000000012127229 */ /* 0x100fe40000000002 */
        /* <DEDUP_REMOVED lines=33> */
.L_x_35:
[----:B------:R-:W-:Y:S05]  /*25f0*/  BSYNC.RECONVERGENT B2 ;  /* 0x0000000000027941 */ /* 0x000fea0003800200 */
.L_x_34:
[----:B------:R-:W0:Y:S01]  /*2600*/  MUFU.RCP64H R5, R23 ;  /* 0x0000001700057308 */ /* 0x000e220000001800 */
[----:B------:R-:W-:Y:S01]  /*2610*/  MOV R4, 0x1 ;  /* 0x0000000100047802 */ /* 0x000fe20000000f00 */
[----:B------:R-:W-:Y:S01]  /*2620*/  BSSY.RECONVERGENT B2, `(.L_x_36) ;  /* 0x0000018000027945 */ /* 0x000fe20003800200 */
[----:B------:R-:W-:Y:S02]  /*2630*/  IMAD.MOV.U32 R32, RZ, RZ, R2 ;  /* 0x000000ffff207224 */ /* 0x000fe400078e0002 */
[----:B------:R-:W-:Y:S02]  /*2640*/  IMAD.MOV.U32 R33, RZ, RZ, R3 ;  /* 0x000000ffff217224 */ /* 0x000fe400078e0003 */
        /* <DEDUP_REMOVED lines=19> */
[----:B------:R-:W-:Y:S02]  /*2780*/  IMAD.MOV.U32 R24, RZ, RZ, R2 ;  /* 0x000000ffff187224 */ /* 0x000fe400078e0002 */
[----:B------:R-:W-:-:S07]  /*2790*/  IMAD.MOV.U32 R25, RZ, RZ, R3 ;  /* 0x000000ffff197224 */ /* 0x000fce00078e0003 */
.L_x_37:
[----:B------:R-:W-:Y:S05]  /*27a0*/  BSYNC.RECONVERGENT B2 ;  /* 0x0000000000027941 */ /* 0x000fea0003800200 */
.L_x_36:
        /* <DEDUP_REMOVED lines=22> */
.L_x_39:
[----:B------:R-:W-:Y:S05]  /*2910*/  BSYNC.RECONVERGENT B2 ;  /* 0x0000000000027941 */ /* 0x000fea0003800200 */
.L_x_38:
[----:B------:R-:W-:Y:S01]  /*2920*/  DSETP.MAX.AND P0, P1, |R32|, |R24|, PT ;  /* 0x400000182000722a */ /* 0x000fe2000390f200 */
[----:B------:R-:W-:Y:S01]  /*2930*/  IMAD.MOV.U32 R0, RZ, RZ, R33 ;  /* 0x000000ffff007224 */ /* 0x000fe200078e0021 */
[----:B------:R-:W-:Y:S01]  /*2940*/  MOV R7, R25 ;  /* 0x0000001900077202 */ /* 0x000fe20000000f00 */
[----:B------:R-:W-:-:S03]  /*2950*/  IMAD.MOV.U32 R5, RZ, RZ, R24 ;  /* 0x000000ffff057224 */ /* 0x000fc600078e0018 */
[----:B------:R-:W-:Y:S01]  /*2960*/  FSEL R9, |R0|, |R7|, P0 ;  /* 0x4000000700097208 */ /* 0x000fe20000000200 */
[----:B------:R-:W-:-:S05]  /*2970*/  IMAD.MOV.U32 R0, RZ, RZ, R32 ;  /* 0x000000ffff007224 */ /* 0x000fca00078e0020 */
[----:B------:R-:W-:Y:S02]  /*2980*/  SEL R4, R0, R5, P0 ;  /* 0x0000000500047207 */ /* 0x000fe40000000000 */
[----:B------:R-:W-:Y:S02]  /*2990*/  @P1 LOP3.LUT R9, R7, 0x80000, RZ, 0xfc, !PT ;  /* 0x0008000007091812 */ /* 0x000fe400078efcff */
[----:B------:R-:W-:Y:S02]  /*29a0*/  MOV R7, R2 ;  /* 0x0000000200077202 */ /* 0x000fe40000000f00 */
[----:B------:R-:W-:Y:S01]  /*29b0*/  MOV R5, R9 ;  /* 0x0000000900057202 */ /* 0x000fe20000000f00 */
[----:B------:R-:W-:-:S04]  /*29c0*/  IMAD.MOV.U32 R9, RZ, RZ, R3 ;  /* 0x000000ffff097224 */ /* 0x000fc800078e0003 */
[----:B------:R-:W-:Y:S01]  /*29d0*/  IMAD.MOV.U32 R0, RZ, RZ, R5 ;  /* 0x000000ffff007224 */ /* 0x000fe200078e0005 */
        /* <DEDUP_REMOVED lines=34> */
.L_x_41:
[----:B------:R-:W-:Y:S05]  /*2c00*/  BSYNC.RECONVERGENT B2 ;  /* 0x0000000000027941 */ /* 0x000fea0003800200 */
.L_x_40:
        /* <DEDUP_REMOVED lines=27> */
.L_x_43:
[----:B------:R-:W-:Y:S05]  /*2dc0*/  BSYNC.RECONVERGENT B2 ;  /* 0x0000000000027941 */ /* 0x000fea0003800200 */
.L_x_42:
        /* <DEDUP_REMOVED lines=28> */
.L_x_45:
[----:B------:R-:W-:Y:S05]  /*2f90*/  BSYNC.RECONVERGENT B2 ;  /* 0x0000000000027941 */ /* 0x000fea0003800200 */
.L_x_44:
        /* <DEDUP_REMOVED lines=40> */
.L_x_47:
[----:B------:R-:W-:Y:S05]  /*3220*/  BSYNC.RECONVERGENT B2 ;  /* 0x0000000000027941 */ /* 0x000fea0003800200 */
.L_x_46:
        /* <DEDUP_REMOVED lines=26> */
.L_x_49:
[----:B------:R-:W-:Y:S05]  /*33d0*/  BSYNC.RECONVERGENT B2 ;  /* 0x0000000000027941 */ /* 0x000fea0003800200 */
.L_x_48:
        /* <DEDUP_REMOVED lines=22> */
.L_x_51:
[----:B------:R-:W-:Y:S05]  /*3540*/  BSYNC.RECONVERGENT B2 ;  /* 0x0000000000027941 */ /* 0x000fea0003800200 */
.L_x_50:
        /* <DEDUP_REMOVED lines=19> */
[----:B------:R-:W-:-:S05]  /*3680*/  VIADD R12, R12, 0x4 ;  /* 0x000000040c0c7836 */ /* 0x000fca0000000000 */
[----:B------:R-:W-:-:S13]  /*3690*/  ISETP.NE.AND P0, PT, R12, 0x64, PT ;  /* 0x000000640c00780c */ /* 0x000fda0003f05270 */
[----:B------:R-:W-:Y:S05]  /*36a0*/  @!P0 BRA `(.L_x_2) ;  /* 0x0000000400148947 */ /* 0x000fea0003800000 */
[----:B------:R-:W-:Y:S05]  /*36b0*/  BRA `(.L_x_52) ;  /* 0xffffffcc00c07947 */ /* 0x000fea000383ffff */
.L_x_15:
[----:B------:R-:W0:Y:S01]  /*36c0*/  MUFU.RSQ64H R15, R23 ;  /* 0x00000017000f7308 */ /* 0x000e220000001c00 */
[----:B------:R-:W-:Y:S01]  /*36d0*/  VIADD R14, R23, 0xfcb00000 ;  /* 0xfcb00000170e7836 */ /* 0x000fe20000000000 */
[----:B------:R-:W-:Y:S01]  /*36e0*/  DMUL R24, R24, R32 ;  /* 0x0000002018187228 */ /* 0x000fe20000000000 */
[----:B------:R-:W-:Y:S01]  /*36f0*/  MOV R8, 0x0 ;  /* 0x0000000000087802 */ /* 0x000fe20000000f00 */
[----:B------:R-:W-:Y:S01]  /*3700*/  IMAD.MOV.U32 R9, RZ, RZ, 0x3fd80000 ;  /* 0x3fd80000ff097424 */ /* 0x000fe200078e00ff */
[----:B------:R-:W-:Y:S01]  /*3710*/  MOV R17, 0x3fb99999 ;  /* 0x3fb9999900117802 */ /* 0x000fe20000000f00 */
[----:B------:R-:W-:Y:S01]  /*3720*/  IMAD.MOV.U32 R16, RZ, RZ, -0x66666666 ;  /* 0x9999999aff107424 */ /* 0x000fe200078e00ff */
[----:B------:R-:W-:Y:S01]  /*3730*/  UMOV UR8, 0x55555555 ;  /* 0x5555555500087882 */ /* 0x000fe20000000000 */
[----:B------:R-:W-:Y:S01]  /*3740*/  UMOV UR9, 0x3fa55555 ;  /* 0x3fa5555500097882 */ /* 0x000fe20000000000 */
[----:B------:R-:W-:Y:S01]  /*3750*/  ISETP.GE.U32.AND P0, PT, R14, 0x7ca00000, PT ;  /* 0x7ca000000e00780c */ /* 0x000fe20003f06070 */
[----:B------:R-:W-:Y:S01]  /*3760*/  BSSY.RECONVERGENT B2, `(.L_x_53) ;  /* 0x0000023000027945 */ /* 0x000fe20003800200 */
[----:B0-----:R-:W-:-:S08]  /*3770*/  DMUL R4, R14, R14 ;  /* 0x0000000e0e047228 */ /* 0x001fd00000000000 */
[----:B------:R-:W-:Y:S02]  /*3780*/  DFMA R6, -R4, R22, 1 ;  /* 0x3ff000000406742b */ /* 0x000fe40000000116 */
[-C--:B------:R-:W-:Y:S02]  /*3790*/  DFMA R4, -R2, R2.reuse, R24 ;  /* 0x000000020204722b */ /* 0x080fe40000000118 */
[----:B------:R-:W-:-:S04]  /*37a0*/  DMUL R2, R24, R2 ;  /* 0x0000000218027228 */ /* 0x000fc80000000000 */
[----:B------:R-:W-:Y:S02]  /*37b0*/  DFMA R8, R6, R8, 0.5 ;  /* 0x3fe000000608742b */ /* 0x000fe40000000008 */
[----:B------:R-:W-:Y:S02]  /*37c0*/  DMUL R12, R14, R6 ;  /* 0x000000060e0c7228 */ /* 0x000fe40000000000 */
[----:B------:R-:W-:Y:S01]  /*37d0*/  DFMA R6, R4, UR8, -R16 ;  /* 0x0000000804067c2b */ /* 0x000fe20008000810 */
[----:B------:R-:W-:Y:S01]  /*37e0*/  UMOV UR8, 0x1745d174 ;  /* 0x1745d17400087882 */ /* 0x000fe20000000000 */
[----:B------:R-:W-:-:S04]  /*37f0*/  UMOV UR9, 0x3fb1745d ;  /* 0x3fb1745d00097882 */ /* 0x000fc80000000000 */
[----:B------:R-:W-:Y:S02]  /*3800*/  DFMA R8, R8, R12, R14 ;  /* 0x0000000c0808722b */ /* 0x000fe4000000000e */
[----:B------:R-:W-:Y:S01]  /*3810*/  DFMA R6, R2, -UR8, R6 ;  /* 0x8000000802067c2b */ /* 0x000fe20008000006 */
[----:B------:R-:W-:Y:S01]  /*3820*/  UMOV UR8, 0x92492492 ;  /* 0x9249249200087882 */ /* 0x000fe20000000000 */
[----:B------:R-:W-:-:S04]  /*3830*/  UMOV UR9, 0x3fb24924 ;  /* 0x3fb2492400097882 */ /* 0x000fc80000000000 */
[----:B------:R-:W-:Y:S02]  /*3840*/  DMUL R18, R8, R22 ;  /* 0x0000001608127228 */ /* 0x000fe40000000000 */
[----:B------:R-:W-:Y:S01]  /*3850*/  DFMA R6, R4, R6, 1 ;  /* 0x3ff000000406742b */ /* 0x000fe20000000006 */
[----:B------:R-:W-:Y:S02]  /*3860*/  VIADD R17, R9, 0xfff00000 ;  /* 0xfff0000009117836 */ /* 0x000fe40000000000 */
[----:B------:R-:W-:-:S03]  /*3870*/  IMAD.MOV.U32 R16, RZ, RZ, R8 ;  /* 0x000000ffff107224 */ /* 0x000fc600078e0008 */
[----:B------:R-:W-:Y:S02]  /*3880*/  DFMA R20, R18, -R18, R22 ;  /* 0x800000121214722b */ /* 0x000fe40000000016 */
[----:B------:R-:W-:-:S06]  /*3890*/  DFMA R12, R2, UR8, R6 ;  /* 0x00000008020c7c2b */ /* 0x000fcc0008000006 */
        /* <DEDUP_REMOVED lines=9> */
[----:B------:R-:W-:Y:S02]  /*3930*/  IMAD.MOV.U32 R3, RZ, RZ, R23 ;  /* 0x000000ffff037224 */ /* 0x000fe400078e0017 */
[----:B------:R-:W-:Y:S02]  /*3940*/  IMAD.MOV.U32 R0, RZ, RZ, R14 ;  /* 0x000000ffff007224 */ /* 0x000fe400078e000e */
[----:B------:R-:W-:-:S07]  /*3950*/  IMAD.MOV.U32 R5, RZ, RZ, R17 ;  /* 0x000000ffff057224 */ /* 0x000fce00078e0011 */
[----:B------:R-:W-:Y:S05]  /*3960*/  CALL.REL.NOINC `($__internal_2_$__cuda_sm20_dsqrt_rn_f64_mediumpath_v1) ;  /* 0x0000010c00687944 */ /* 0x000fea0003c00000 */
[----:B------:R-:W-:Y:S01]  /*3970*/  MOV R4, R2 ;  /* 0x0000000200047202 */ /* 0x000fe20000000f00 */
[----:B------:R-:W-:-:S07]  /*3980*/  IMAD.MOV.U32 R5, RZ, RZ, R3 ;  /* 0x000000ffff057224 */ /* 0x000fce00078e0003 */
.L_x_54:
[----:B------:R-:W-:Y:S05]  /*3990*/  BSYNC.RECONVERGENT B2 ;  /* 0x0000000000027941 */ /* 0x000fea0003800200 */
.L_x_53:
[----:B------:R-:W0:Y:S01]  /*39a0*/  MUFU.RCP64H R3, R5 ;  /* 0x0000000500037308 */ /* 0x000e220000001800 */
[----:B------:R-:W-:Y:S01]  /*39b0*/  IMAD.MOV.U32 R2, RZ, RZ, 0x1 ;  /* 0x00000001ff027424 */ /* 0x000fe200078e00ff */
[----:B------:R-:W-:Y:S01]  /*39c0*/  FSETP.GEU.AND P1, PT, |R13|, 6.5827683646048100446e-37, PT ;  /* 0x036000000d00780b */ /* 0x000fe20003f2e200 */
[----:B------:R-:W-:Y:S04]  /*39d0*/  BSSY.RECONVERGENT B2, `(.L_x_55) ;  /* 0x0000010000027945 */ /* 0x000fe80003800200 */
[----:B0-----:R-:W-:-:S08]  /*39e0*/  DFMA R6, R2, -R4, 1 ;  /* 0x3ff000000206742b */ /* 0x001fd00000000804 */
[----:B------:R-:W-:-:S08]  /*39f0*/  DFMA R6, R6, R6, R6 ;  /* 0x000000060606722b */ /* 0x000fd00000000006 */
[----:B------:R-:W-:-:S08]  /*3a00*/  DFMA R6, R2, R6, R2 ;  /* 0x000000060206722b */ /* 0x000fd00000000002 */
[----:B------:R-:W-:-:S08]  /*3a10*/  DFMA R2, R6, -R4, 1 ;  /* 0x3ff000000602742b */ /* 0x000fd00000000804 */
[----:B------:R-:W-:-:S08]  /*3a20*/  DFMA R2, R6, R2, R6 ;  /* 0x000000020602722b */ /* 0x000fd00000000006 */
[----:B------:R-:W-:-:S08]  /*3a30*/  DMUL R6, R12, R2 ;  /* 0x000000020c067228 */ /* 0x000fd00000000000 */
[----:B------:R-:W-:-:S08]  /*3a40*/  DFMA R8, R6, -R4, R12 ;  /* 0x800000040608722b */ /* 0x000fd0000000000c */
[----:B------:R-:W-:-:S10]  /*3a50*/  DFMA R2, R2, R8, R6 ;  /* 0x000000080202722b */ /* 0x000fd40000000006 */
[----:B------:R-:W-:-:S05]  /*3a60*/  FFMA R0, RZ, R5, R3 ;  /* 0x00000005ff007223 */ /* 0x000fca0000000003 */
[----:B------:R-:W-:-:S13]  /*3a70*/  FSETP.GT.AND P0, PT, |R0|, 1.469367938527859385e-39, PT ;  /* 0x001000000000780b */ /* 0x000fda0003f04200 */
[----:B------:R-:W-:Y:S05]  /*3a80*/  @P0 BRA P1, `(.L_x_56) ;  /* 0x0000000000100947 */ /* 0x000fea0000800000 */
[----:B------:R-:W-:Y:S01]  /*3a90*/  MOV R2, R12 ;  /* 0x0000000c00027202 */ /* 0x000fe20000000f00 */
[----:B------:R-:W-:Y:S01]  /*3aa0*/  IMAD.MOV.U32 R3, RZ, RZ, R13 ;  /* 0x000000ffff037224 */ /* 0x000fe200078e000d */
[----:B------:R-:W-:-:S07]  /*3ab0*/  MOV R0, 0x3ad0 ;  /* 0x00003ad000007802 */ /* 0x000fce0000000f00 */
[----:B------:R-:W-:Y:S05]  /*3ac0*/  CALL.REL.NOINC `($__internal_1_$__cuda_sm20_div_rn_f64_full) ;  /* 0x0000010400787944 */ /* 0x000fea0003c00000 */
.L_x_56:
[----:B------:R-:W-:Y:S05]  /*3ad0*/  BSYNC.RECONVERGENT B2 ;  /* 0x0000000000027941 */ /* 0x000fea0003800200 */
.L_x_55:
[----:B------:R-:W-:Y:S01]  /*3ae0*/  IMAD.MOV.U32 R14, RZ, RZ, R2 ;  /* 0x000000ffff0e7224 */ /* 0x000fe200078e0002 */
[----:B------:R-:W-:-:S07]  /*3af0*/  MOV R15, R3 ;  /* 0x00000003000f7202 */ /* 0x000fce0000000f00 */
.L_x_2:
[----:B------:R-:W-:Y:S05]  /*3b00*/  BSYNC.RECONVERGENT B1 ;  /* 0x0000000000017941 */ /* 0x000fea0003800200 */
.L_x_1:
[----:B------:R-:W0:Y:S02]  /*3b10*/  LDC.64 R2, c[0x0][0x3a8] ;  /* 0x0000ea00ff027b82 */ /* 0x000e240000000a00 */
[----:B0-----:R-:W-:-:S05]  /*3b20*/  IMAD.WIDE R2, R11, 0x8, R2 ;  /* 0x000000080b027825 */ /* 0x001fca00078e0202 */
[----:B------:R-:W-:Y:S01]  /*3b30*/  STG.E.64 desc[UR4][R2.64], R14 ;  /* 0x0000000e02007986 */ /* 0x000fe2000c101b04 */
[----:B------:R-:W-:Y:S05]  /*3b40*/  EXIT ;  /* 0x000000000000794d */ /* 0x000fea0003800000 */
.L_x_0:
[----:B------:R-:W-:-:S04]  /*3b50*/  ISETP.NE.AND P0, PT, R4, 0x43, PT ;  /* 0x000000430400780c */ /* 0x000fc80003f05270 */
[----:B------:R-:W-:-:S13]  /*3b60*/  ISETP.NE.OR P0, PT, R0, 0x52, P0 ;  /* 0x000000520000780c */ /* 0x000fda0000705670 */
[----:B------:R-:W-:Y:S05]  /*3b70*/  @P0 BRA `(.L_x_57) ;  /* 0x0000002400500947 */ /* 0x000fea0003800000 */
[----:B------:R-:W0:Y:S01]  /*3b80*/  LDC.64 R12, c[0x3][0x28] ;  /* 0x00c00a00ff0c7b82 */ /* 0x000e220000000a00 */
[----:B-----5:R-:W-:Y:S01]  /*3b90*/  DADD R2, R30, |R28| ;  /* 0x000000001e027229 */ /* 0x020fe2000000041c */
[----:B------:R-:W-:Y:S01]  /*3ba0*/  BSSY.RECONVERGENT B1, `(.L_x_58) ;  /* 0x000024d000017945 */ /* 0x000fe20003800200 */
[----:B------:R-:W-:Y:S01]  /*3bb0*/  DSETP.NEU.AND P0, PT, R28, RZ, PT ;  /* 0x000000ff1c00722a */ /* 0x000fe20003f0d000 */
[----:B------:R-:W-:Y:S02]  /*3bc0*/  IMAD.MOV.U32 R16, RZ, RZ, 0x0 ;  /* 0x00000000ff107424 */ /* 0x000fe400078e00ff */
[----:B------:R-:W-:Y:S02]  /*3bd0*/  IMAD.MOV.U32 R17, RZ, RZ, 0x7ff80000 ;  /* 0x7ff80000ff117424 */ /* 0x000fe400078e00ff */
[----:B------:R-:W1:Y:S01]  /*3be0*/  LDC.64 R14, c[0x3][0x20] ;  /* 0x00c00800ff0e7b82 */ /* 0x000e620000000a00 */
[----:B------:R-:W-:Y:S02]  /*3bf0*/  DSETP.LT.OR P0, PT, R30, RZ, !P0 ;  /* 0x000000ff1e00722a */ /* 0x000fe40004701400 */
[----:B0-----:R-:W-:-:S06]  /*3c00*/  DSETP.GT.AND P1, PT, R2, R12, PT ;  /* 0x0000000c0200722a */ /* 0x001fcc0003f24000 */
[----:B-1----:R-:W-:-:S06]  /*3c10*/  DSETP.LT.OR P1, PT, R2, R14, P1 ;  /* 0x0000000e0200722a */ /* 0x002fcc0000f21400 */
[----:B------:R-:W-:-:S13]  /*3c20*/  PLOP3.LUT P0, PT, P0, P1, PT, 0xf8, 0x8f ;  /* 0x00000000008f781c */ /* 0x000fda0000703f70 */
[----:B------:R-:W-:Y:S05]  /*3c30*/  @P0 BRA `(.L_x_59) ;  /* 0x00000024000c0947 */ /* 0x000fea0003800000 */
[----:B------:R-:W0:Y:S01]  /*3c40*/  MUFU.RCP64H R3, 25 ;  /* 0x4039000000037908 */ /* 0x000e220000001800 */
[----:B------:R-:W-:Y:S01]  /*3c50*/  MOV R8, 0x0 ;  /* 0x0000000000087802 */ /* 0x000fe20000000f00 */
[----:B------:R-:W-:Y:S01]  /*3c60*/  IMAD.MOV.U32 R9, RZ, RZ, 0x40390000 ;  /* 0x40390000ff097424 */ /* 0x000fe200078e00ff */
[----:B------:R-:W-:Y:S01]  /*3c70*/  UMOV UR8, 0x9bdb1700 ;  /* 0x9bdb170000087882 */ /* 0x000fe20000000000 */
[----:B------:R-:W-:Y:S01]  /*3c80*/  IMAD.MOV.U32 R2, RZ, RZ, 0x1 ;  /* 0x00000001ff027424 */ /* 0x000fe200078e00ff */
[----:B------:R-:W-:Y:S01]  /*3c90*/  UMOV UR9, 0x43edd655 ;  /* 0x43edd65500097882 */ /* 0x000fe20000000000 */
[----:B------:R-:W-:Y:S02]  /*3ca0*/  DSETP.GT.AND P5, PT, R30, RZ, PT ;  /* 0x000000ff1e00722a */ /* 0x000fe40003fa4000 */
[----:B------:R-:W-:Y:S02]  /*3cb0*/  DSETP.GEU.AND P0, PT, R28, -UR8, PT ;  /* 0x800000081c007e2a */ /* 0x000fe4000bf0e000 */
[----:B0-----:R-:W-:-:S08]  /*3cc0*/  DFMA R4, R2, -R8, 1 ;  /* 0x3ff000000204742b */ /* 0x001fd00000000808 */
[----:B------:R-:W-:-:S08]  /*3cd0*/  DFMA R4, R4, R4, R4 ;  /* 0x000000040404722b */ /* 0x000fd00000000004 */
[----:B------:R-:W-:Y:S02]  /*3ce0*/  DFMA R6, R2, R4, R2 ;  /* 0x000000040206722b */ /* 0x000fe40000000002 */
[----:B------:R-:W-:-:S06]  /*3cf0*/  DMUL R2, R14, R12 ;  /* 0x0000000c0e027228 */ /* 0x000fcc0000000000 */
[----:B------:R-:W-:Y:S02]  /*3d00*/  DFMA R8, R6, -R8, 1 ;  /* 0x3ff000000608742b */ /* 0x000fe40000000808 */
[----:B------:R-:W-:-:S06]  /*3d10*/  DMUL R4, R2, R2 ;  /* 0x0000000202047228 */ /* 0x000fcc0000000000 */
[----:B------:R-:W-:-:S04]  /*3d20*/  DFMA R8, R6, R8, R6 ;  /* 0x000000080608722b */ /* 0x000fc80000000006 */
[----:B------:R-:W-:-:S04]  /*3d30*/  FSETP.GEU.AND P2, PT, |R5|, 6.5827683646048100446e-37, PT ;  /* 0x036000000500780b */ /* 0x000fc80003f4e200 */
[----:B------:R-:W-:-:S08]  /*3d40*/  DMUL R2, R4, R8 ;  /* 0x0000000804027228 */ /* 0x000fd00000000000 */
[----:B------:R-:W-:-:S08]  /*3d50*/  DFMA R6, R2, -25, R4 ;  /* 0xc03900000206782b */ /* 0x000fd00000000004 */
[----:B------:R-:W-:-:S10]  /*3d60*/  DFMA R2, R8, R6, R2 ;  /* 0x000000060802722b */ /* 0x000fd40000000002 */
[----:B------:R-:W-:-:S05]  /*3d70*/  FFMA R0, RZ, 2.890625, R3 ;  /* 0x40390000ff007823 */ /* 0x000fca0000000003 */
[----:B------:R-:W-:-:S13]  /*3d80*/  FSETP.GT.AND P1, PT, |R0|, 1.469367938527859385e-39, PT ;  /* 0x001000000000780b */ /* 0x000fda0003f24200 */
[----:B------:R-:W-:Y:S05]  /*3d90*/  @P1 BRA P2, `(.L_x_60) ;  /* 0x0000000000181947 */ /* 0x000fea0001000000 */
[----:B------:R-:W-:Y:S01]  /*3da0*/  MOV R2, R4 ;  /* 0x0000000400027202 */ /* 0x000fe20000000f00 */
[----:B------:R-:W-:Y:S01]  /*3db0*/  IMAD.MOV.U32 R3, RZ, RZ, R5 ;  /* 0x000000ffff037224 */ /* 0x000fe200078e0005 */
[----:B------:R-:W-:Y:S01]  /*3dc0*/  MOV R5, 0x40390000 ;  /* 0x4039000000057802 */ /* 0x000fe20000000f00 */
[----:B------:R-:W-:Y:S01]  /*3dd0*/  IMAD.MOV.U32 R4, RZ, RZ, RZ ;  /* 0x000000ffff047224 */ /* 0x000fe200078e00ff */
[----:B------:R-:W-:-:S07]  /*3de0*/  MOV R0, 0x3e00 ;  /* 0x00003e0000007802 */ /* 0x000fce0000000f00 */
[----:B------:R-:W-:Y:S05]  /*3df0*/  CALL.REL.NOINC `($__internal_1_$__cuda_sm20_div_rn_f64_full) ;  /* 0x0000010000ac7944 */ /* 0x000fea0003c00000 */
.L_x_60:
[----:B------:R-:W-:-:S14]  /*3e00*/  DSETP.LT.AND P0, PT, R30, R2, !P0 ;  /* 0x000000021e00722a */ /* 0x000fdc0004701000 */
[----:B------:R-:W-:Y:S05]  /*3e10*/  @P5 BRA P0, `(.L_x_59) ;  /* 0x0000002000945947 */ /* 0x000fea0000000000 */
[----:B------:R-:W-:Y:S01]  /*3e20*/  DSETP.GT.AND P0, PT, R28, RZ, PT ;  /* 0x000000ff1c00722a */ /* 0x000fe20003f04000 */
[----:B------:R-:W-:Y:S01]  /*3e30*/  BSSY.RECONVERGENT B2, `(.L_x_61) ;  /* 0x0000055000027945 */ /* 0x000fe20003800200 */
[----:B------:R-:W-:Y:S02]  /*3e40*/  IMAD.MOV.U32 R14, RZ, RZ, 0x0 ;  /* 0x00000000ff0e7424 */ /* 0x000fe400078e00ff */
[----:B------:R-:W-:-:S10]  /*3e50*/  IMAD.MOV.U32 R15, RZ, RZ, 0x3ff00000 ;  /* 0x3ff00000ff0f7424 */ /* 0x000fd400078e00ff */
[----:B------:R-:W-:Y:S05]  /*3e60*/  @P0 BRA `(.L_x_62) ;  /* 0x0000000400440947 */ /* 0x000fea0003800000 */
[----:B------:R-:W0:Y:S01]  /*3e70*/  MUFU.RSQ64H R19, R31 ;  /* 0x0000001f00137308 */ /* 0x000e220000001c00 */
[----:B------:R-:W-:Y:S01]  /*3e80*/  IADD3 R18, PT, PT, R31, -0x3500000, RZ ;  /* 0xfcb000001f127810 */ /* 0x000fe20007ffe0ff */
[----:B------:R-:W-:Y:S01]  /*3e90*/  IMAD.MOV.U32 R4, RZ, RZ, 0x0 ;  /* 0x00000000ff047424 */ /* 0x000fe200078e00ff */
[--C-:B------:R-:W-:Y:S01]  /*3ea0*/  DADD R12, R30, -R28.reuse ;  /* 0x000000001e0c7229 */ /* 0x100fe2000000081c */
[----:B------:R-:W-:Y:S01]  /*3eb0*/  IMAD.MOV.U32 R5, RZ, RZ, 0x3fd80000 ;  /* 0x3fd80000ff057424 */ /* 0x000fe200078e00ff */
[----:B------:R-:W-:Y:S01]  /*3ec0*/  ISETP.GE.U32.AND P0, PT, R18, 0x7ca00000, PT ;  /* 0x7ca000001200780c */ /* 0x000fe20003f06070 */
[----:B------:R-:W-:Y:S01]  /*3ed0*/  BSSY.RECONVERGENT B3, `(.L_x_63) ;  /* 0x0000015000037945 */ /* 0x000fe20003800200 */
[----:B------:R-:W-:Y:S02]  /*3ee0*/  DADD R28, -RZ, -R28 ;  /* 0x00000000ff1c7229 */ /* 0x000fe4000000091c */
        /* <DEDUP_REMOVED lines=14> */
[----:B------:R-:W-:Y:S01]  /*3fd0*/  MOV R10, 0x4000 ;  /* 0x00004000000a7802 */ /* 0x000fe20000000f00 */
[----:B------:R-:W-:-:S07]  /*3fe0*/  IMAD.MOV.U32 R0, RZ, RZ, R18 ;  /* 0x000000ffff007224 */ /* 0x000fce00078e0012 */
[----:B------:R-:W-:Y:S05]  /*3ff0*/  CALL.REL.NOINC `($__internal_2_$__cuda_sm20_dsqrt_rn_f64_mediumpath_v1) ;  /* 0x0000010400c47944 */ /* 0x000fea0003c00000 */
[----:B------:R-:W-:Y:S01]  /*4000*/  MOV R14, R2 ;  /* 0x00000002000e7202 */ /* 0x000fe20000000f00 */
[----:B------:R-:W-:-:S07]  /*4010*/  IMAD.MOV.U32 R15, RZ, RZ, R3 ;  /* 0x000000ffff0f7224 */ /* 0x000fce00078e0003 */
.L_x_64:
[----:B------:R-:W-:Y:S05]  /*4020*/  BSYNC.RECONVERGENT B3 ;  /* 0x0000000000037941 */ /* 0x000fea0003800200 */
.L_x_63:
        /* <DEDUP_REMOVED lines=28> */
.L_x_66:
[----:B------:R-:W-:Y:S05]  /*41f0*/  BSYNC.RECONVERGENT B3 ;  /* 0x0000000000037941 */ /* 0x000fea0003800200 */
.L_x_65:
        /* <DEDUP_REMOVED lines=15> */
[----:B------:R-:W-:Y:S01]  /*42f0*/  IMAD.MOV.U32 R2, RZ, RZ, R14 ;  /* 0x000000ffff027224 */ /* 0x000fe200078e000e */
[----:B------:R-:W-:Y:S02]  /*4300*/  MOV R3, R15 ;  /* 0x0000000f00037202 */ /* 0x000fe40000000f00 */
[----:B------:R-:W-:-:S07]  /*4310*/  MOV R0, 0x4330 ;  /* 0x0000433000007802 */ /* 0x000fce0000000f00 */
[----:B------:R-:W-:Y:S05]  /*4320*/  CALL.REL.NOINC `($__internal_1_$__cuda_sm20_div_rn_f64_full) ;  /* 0x000000fc00607944 */ /* 0x000fea0003c00000 */
.L_x_68:
[----:B------:R-:W-:Y:S05]  /*4330*/  BSYNC.RECONVERGENT B3 ;  /* 0x0000000000037941 */ /* 0x000fea0003800200 */
.L_x_67:
[----:B------:R-:W-:Y:S01]  /*4340*/  IMAD.MOV.U32 R14, RZ, RZ, R2 ;  /* 0x000000ffff0e7224 */ /* 0x000fe200078e0002 */
[----:B------:R-:W-:Y:S01]  /*4350*/  MOV R30, R12 ;  /* 0x0000000c001e7202 */ /* 0x000fe20000000f00 */
[----:B------:R-:W-:Y:S02]  /*4360*/  IMAD.MOV.U32 R15, RZ, RZ, R3 ;  /* 0x000000ffff0f7224 */ /* 0x000fe400078e0003 */
[----:B------:R-:W-:-:S07]  /*4370*/  IMAD.MOV.U32 R31, RZ, RZ, R13 ;  /* 0x000000ffff1f7224 */ /* 0x000fce00078e000d */
.L_x_62:
[----:B------:R-:W-:Y:S05]  /*4380*/  BSYNC.RECONVERGENT B2 ;  /* 0x0000000000027941 */ /* 0x000fea0003800200 */
.L_x_61:
[----:B------:R-:W-:-:S07]  /*4390*/  IMAD.MOV.U32 R12, RZ, RZ, RZ ;  /* 0x000000ffff0c7224 */ /* 0x000fce00078e00ff */
.L_x_94:
        /* <DEDUP_REMOVED lines=27> */
.L_x_70:
[----:B------:R-:W-:Y:S05]  /*4550*/  BSYNC.RECONVERGENT B2 ;  /* 0x0000000000027941 */ /* 0x000fea0003800200 */
.L_x_69:
[----:B------:R-:W0:Y:S01]  /*4560*/  MUFU.RSQ64H R3, R29 ;  /* 0x0000001d00037308 */ /* 0x000e220000001c00 */
[----:B------:R-:W-:Y:S01]  /*4570*/  VIADD R2, R29, 0xfcb00000 ;  /* 0xfcb000001d027836 */ /* 0x000fe20000000000 */
[----:B------:R-:W-:Y:S01]  /*4580*/  MOV R7, 0x3fd80000 ;  /* 0x3fd8000000077802 */ /* 0x000fe20000000f00 */
[----:B------:R-:W-:Y:S01]  /*4590*/  IMAD.MOV.U32 R6, RZ, RZ, 0x0 ;  /* 0x00000000ff067424 */ /* 0x000fe200078e00ff */
[----:B------:R-:W-:Y:S01]  /*45a0*/  BSSY.RECONVERGENT B2, `(.L_x_71) ;  /* 0x0000019000027945 */ /* 0x000fe20003800200 */
[----:B------:R-:W-:Y:S01]  /*45b0*/  DADD R18, R18, R18 ;  /* 0x0000000012127229 */ /* 0x000fe20000000012 */
        /* <DEDUP_REMOVED lines=23> */
.L_x_72:
[----:B------:R-:W-:Y:S05]  /*4730*/  BSYNC.RECONVERGENT B2 ;  /* 0x0000000000027941 */ /* 0x000fea0003800200 */
.L_x_71:
[----:B------:R-:W-:Y:S01]  /*4740*/  DFMA R4, R18, R4, R28 ;  /* 0x000000041204722b */ /* 0x000fe2000000001c */
[----:B------:R-:W-:Y:S01]  /*4750*/  UMOV UR8, 0x55555555 ;  /* 0x5555555500087882 */ /* 0x000fe20000000000 */
[----:B------:R-:W-:-:S06]  /*4760*/  UMOV UR9, 0x3fd55555 ;  /* 0x3fd5555500097882 */ /* 0x000fcc0000000000 */
[C---:B------:R-:W-:Y:S02]  /*4770*/  DADD R20, R4.reuse, R30 ;  /* 0x0000000004147229 */ /* 0x040fe4000000001e */
[----:B------:R-:W-:-:S06]  /*4780*/  DADD R18, R4, R28 ;  /* 0x0000000004127229 */ /* 0x000fcc000000001c */
[----:B------:R-:W-:Y:S02]  /*4790*/  DMUL R20, R20, 0.25 ;  /* 0x3fd0000014147828 */ /* 0x000fe40000000000 */
[----:B------:R-:W-:-:S08]  /*47a0*/  DMUL R18, R18, 0.25 ;  /* 0x3fd0000012127828 */ /* 0x000fd00000000000 */
        /* <DEDUP_REMOVED lines=9> */
[C---:B------:R-:W-:Y:S01]  /*4840*/  DADD R8, -R22.reuse, R18 ;  /* 0x0000000016087229 */ /* 0x040fe20000000112 */
        /* <DEDUP_REMOVED lines=19> */
.L_x_74:
[----:B------:R-:W-:Y:S05]  /*4980*/  BSYNC.RECONVERGENT B2 ;  /* 0x0000000000027941 */ /* 0x000fea0003800200 */
.L_x_73:
[----:B------:R-:W0:Y:S02]  /*4990*/  LDCU.64 UR8, c[0x3][0x8] ;  /* 0x00c00100ff0877ac */ /* 0x000e240008000a00 */
[----:B0-----:R-:W-:-:S14]  /*49a0*/  DSETP.GTU.AND P0, PT, |R2|, UR8, PT ;  /* 0x0000000802007e2a */ /* 0x001fdc000bf0c200 */
        /* <DEDUP_REMOVED lines=28> */
.L_x_77:
[----:B------:R-:W-:Y:S05]  /*4b70*/  BSYNC.RECONVERGENT B2 ;  /* 0x0000000000027941 */ /* 0x000fea0003800200 */
.L_x_76:
[----:B------:R-:W0:Y:S01]  /*4b80*/  MUFU.RSQ64H R3, R19 ;  /* 0x0000001300037308 */ /* 0x000e220000001c00 */
[----:B------:R-:W-:Y:S01]  /*4b90*/  IADD3 R2, PT, PT, R19, -0x3500000, RZ ;  /* 0xfcb0000013027810 */ /* 0x000fe20007ffe0ff */
[----:B------:R-:W-:Y:S01]  /*4ba0*/  IMAD.MOV.U32 R6, RZ, RZ, 0x0 ;  /* 0x00000000ff067424 */ /* 0x000fe200078e00ff */
[----:B------:R-:W-:Y:S01]  /*4bb0*/  BSSY.RECONVERGENT B2, `(.L_x_78) ;  /* 0x000001a000027945 */ /* 0x000fe20003800200 */
[----:B------:R-:W-:Y:S01]  /*4bc0*/  IMAD.MOV.U32 R7, RZ, RZ, 0x3fd80000 ;  /* 0x3fd80000ff077424 */ /* 0x000fe200078e00ff */
[----:B------:R-:W-:Y:S01]  /*4bd0*/  ISETP.GE.U32.AND P0, PT, R2, 0x7ca00000, PT ;  /* 0x7ca000000200780c */ /* 0x000fe20003f06070 */
[----:B------:R-:W-:Y:S02]  /*4be0*/  DADD R22, R22, R22 ;  /* 0x0000000016167229 */ /* 0x000fe40000000016 */
        /* <DEDUP_REMOVED lines=22> */
.L_x_79:
[----:B------:R-:W-:Y:S05]  /*4d50*/  BSYNC.RECONVERGENT B2 ;  /* 0x0000000000027941 */ /* 0x000fea0003800200 */
.L_x_78:
        /* <DEDUP_REMOVED lines=16> */
[----:B------:R-:W-:Y:S01]  /*4e60*/  DADD R6, R18, -R22 ;  /* 0x0000000012067229 */ /* 0x000fe20000000816 */
        /* <DEDUP_REMOVED lines=19> */
.L_x_81:
[----:B------:R-:W-:Y:S05]  /*4fa0*/  BSYNC.RECONVERGENT B2 ;  /* 0x0000000000027941 */ /* 0x000fea0003800200 */
.L_x_80:
        /* <DEDUP_REMOVED lines=30> */
.L_x_83:
[----:B------:R-:W-:Y:S05]  /*5190*/  BSYNC.RECONVERGENT B2 ;  /* 0x0000000000027941 */ /* 0x000fea0003800200 */
.L_x_82:
        /* <DEDUP_REMOVED lines=29> */
.L_x_85:
[----:B------:R-:W-:Y:S05]  /*5370*/  BSYNC.RECONVERGENT B2 ;  /* 0x0000000000027941 */ /* 0x000fea0003800200 */
.L_x_84:
[----:B------:R-:W-:Y:S01]  /*5380*/  DFMA R4, R22, R4, R18 ;  /* 0x000000041604722b */ /* 0x000fe20000000012 */
[----:B------:R-:W-:Y:S01]  /*5390*/  UMOV UR8, 0x55555555 ;  /* 0x5555555500087882 */ /* 0x000fe20000000000 */
[----:B------:R-:W-:-:S06]  /*53a0*/  UMOV UR9, 0x3fd55555 ;  /* 0x3fd5555500097882 */ /* 0x000fcc0000000000 */
[--C-:B------:R-:W-:Y:S02]  /*53b0*/  DADD R20, R20, R4.reuse ;  /* 0x0000000014147229 */ /* 0x100fe40000000004 */
        /* <DEDUP_REMOVED lines=32> */
.L_x_87:
[----:B------:R-:W-:Y:S05]  /*55c0*/  BSYNC.RECONVERGENT B2 ;  /* 0x0000000000027941 */ /* 0x000fea0003800200 */
.L_x_86:
[----:B------:R-:W0:Y:S02]  /*55d0*/  LDCU.64 UR8, c[0x3][0x8] ;  /* 0x00c00100ff0877ac */ /* 0x000e240008000a00 */
[----:B0-----:R-:W-:-:S14]  /*55e0*/  DSETP.GTU.AND P0, PT, |R2|, UR8, PT ;  /* 0x0000000802007e2a */ /* 0x001fdc000bf0c200 */
        /* <DEDUP_REMOVED lines=28> */
.L_x_89:
[----:B------:R-:W-:Y:S05]  /*57b0*/  BSYNC.RECONVERGENT B2 ;  /* 0x0000000000027941 */ /* 0x000fea0003800200 */
.L_x_88:
        /* <DEDUP_REMOVED lines=29> */
.L_x_91:
[----:B------:R-:W-:Y:S05]  /*5990*/  BSYNC.RECONVERGENT B2 ;  /* 0x0000000000027941 */ /* 0x000fea0003800200 */
.L_x_90:
        /* <DEDUP_REMOVED lines=36> */
.L_x_93:
[----:B------:R-:W-:Y:S05]  /*5be0*/  BSYNC.RECONVERGENT B2 ;  /* 0x0000000000027941 */ /* 0x000fea0003800200 */
.L_x_92:
[----:B------:R-:W0:Y:S02]  /*5bf0*/  LDCU.64 UR8, c[0x3][0x8] ;  /* 0x00c00100ff0877ac */ /* 0x000e240008000a00 */
[----:B0-----:R-:W-:-:S14]  /*5c00*/  DSETP.GTU.AND P0, PT, |R2|, UR8, PT ;  /* 0x0000000802007e2a */ /* 0x001fdc000bf0c200 */
[----:B------:R-:W-:Y:S05]  /*5c10*/  @!P0 BRA `(.L_x_75) ;  /* 0x0000000000108947 */ /* 0x000fea0003800000 */
[----:B------:R-:W-:-:S05]  /*5c20*/  VIADD R12, R12, 0x4 ;  /* 0x000000040c0c7836 */ /* 0x000fca0000000000 */
[----:B------:R-:W-:-:S13]  /*5c30*/  ISETP.NE.AND P0, PT, R12, 0x64, PT ;  /* 0x000000640c00780c */ /* 0x000fda0003f05270 */
[----:B------:R-:W-:Y:S05]  /*5c40*/  @!P0 BRA `(.L_x_59) ;  /* 0x0000000400088947 */ /* 0x000fea0003800000 */
[----:B------:R-:W-:Y:S05]  /*5c50*/  BRA `(.L_x_94) ;  /* 0xffffffe400d07947 */ /* 0x000fea000383ffff */
.L_x_75:
[----:B------:R-:W0:Y:S01]  /*5c60*/  MUFU.RSQ64H R13, R23 ;  /* 0x00000017000d7308 */ /* 0x000e220000001c00 */
[----:B------:R-:W-:Y:S01]  /*5c70*/  IADD3 R12, PT, PT, R23, -0x3500000, RZ ;  /* 0xfcb00000170c7810 */ /* 0x000fe20007ffe0ff */
[----:B------:R-:W-:Y:S01]  /*5c80*/  IMAD.MOV.U32 R8, RZ, RZ, 0x0 ;  /* 0x00000000ff087424 */ /* 0x000fe200078e00ff */
[----:B------:R-:W-:Y:S01]  /*5c90*/  UMOV UR8, 0xa2e8ba2f ;  /* 0xa2e8ba2f00087882 */ /* 0x000fe20000000000 */
[----:B------:R-:W-:Y:S01]  /*5ca0*/  IMAD.MOV.U32 R9, RZ, RZ, 0x3fd80000 ;  /* 0x3fd80000ff097424 */ /* 0x000fe200078e00ff */
[----:B------:R-:W-:Y:S01]  /*5cb0*/  UMOV UR9, 0x3fda2e8b ;  /* 0x3fda2e8b00097882 */ /* 0x000fe20000000000 */
[----:B------:R-:W-:Y:S01]  /*5cc0*/  ISETP.GE.U32.AND P0, PT, R12, 0x7ca00000, PT ;  /* 0x7ca000000c00780c */ /* 0x000fe20003f06070 */
[----:B------:R-:W-:Y:S01]  /*5cd0*/  BSSY.RECONVERGENT B2, `(.L_x_95) ;  /* 0x0000023000027945 */ /* 0x000fe20003800200 */
[----:B0-----:R-:W-:-:S08]  /*5ce0*/  DMUL R4, R12, R12 ;  /* 0x0000000c0c047228 */ /* 0x001fd00000000000 */
[----:B------:R-:W-:Y:S02]  /*5cf0*/  DFMA R6, -R4, R22, 1 ;  /* 0x3ff000000406742b */ /* 0x000fe40000000116 */
[----:B------:R-:W-:Y:S01]  /*5d00*/  DFMA R4, R2, UR8, R8 ;  /* 0x0000000802047c2b */ /* 0x000fe20008000008 */
[----:B------:R-:W-:Y:S01]  /*5d10*/  UMOV UR8, 0x92492492 ;  /* 0x9249249200087882 */ /* 0x000fe20000000000 */
[----:B------:R-:W-:-:S04]  /*5d20*/  UMOV UR9, 0x3fc24924 ;  /* 0x3fc2492400097882 */ /* 0x000fc80000000000 */
[----:B------:R-:W-:Y:S02]  /*5d30*/  DFMA R8, R6, R8, 0.5 ;  /* 0x3fe000000608742b */ /* 0x000fe40000000008 */
[----:B------:R-:W-:Y:S02]  /*5d40*/  DMUL R16, R12, R6 ;  /* 0x000000060c107228 */ /* 0x000fe40000000000 */
[-C--:B------:R-:W-:Y:S01]  /*5d50*/  DFMA R6, R4, R2.reuse, UR8 ;  /* 0x0000000804067e2b */ /* 0x080fe20008000002 */
[----:B------:R-:W-:Y:S01]  /*5d60*/  UMOV UR8, 0x33333333 ;  /* 0x3333333300087882 */ /* 0x000fe20000000000 */
[----:B------:R-:W-:Y:S01]  /*5d70*/  UMOV UR9, 0x3fd33333 ;  /* 0x3fd3333300097882 */ /* 0x000fe20000000000 */
[----:B------:R-:W-:-:S03]  /*5d80*/  DMUL R4, R2, R2 ;  /* 0x0000000202047228 */ /* 0x000fc60000000000 */
[----:B------:R-:W-:Y:S02]  /*5d90*/  DFMA R8, R8, R16, R12 ;  /* 0x000000100808722b */ /* 0x000fe4000000000c */
[----:B------:R-:W-:-:S06]  /*5da0*/  DFMA R6, R6, R2, UR8 ;  /* 0x0000000806067e2b */ /* 0x000fcc0008000002 */
[----:B------:R-:W-:Y:S02]  /*5db0*/  DMUL R18, R8, R22 ;  /* 0x0000001608127228 */ /* 0x000fe40000000000 */
[----:B------:R-:W-:Y:S01]  /*5dc0*/  DFMA R4, R4, R6, 1 ;  /* 0x3ff000000404742b */ /* 0x000fe20000000006 */
[----:B------:R-:W-:Y:S01]  /*5dd0*/  IADD3 R17, PT, PT, R9, -0x100000, RZ ;  /* 0xfff0000009117810 */ /* 0x000fe20007ffe0ff */
[----:B------:R-:W-:-:S04]  /*5de0*/  IMAD.MOV.U32 R16, RZ, RZ, R8 ;  /* 0x000000ffff107224 */ /* 0x000fc800078e0008 */
[----:B------:R-:W-:Y:S02]  /*5df0*/  DFMA R6, R18, -R18, R22 ;  /* 0x800000121206722b */ /* 0x000fe40000000016 */
[----:B------:R-:W-:-:S06]  /*5e00*/  DMUL R14, R4, R14 ;  /* 0x0000000e040e7228 */ /* 0x000fcc0000000000 */
[----:B------:R-:W-:Y:S01]  /*5e10*/  DFMA R4, R6, R16, R18 ;  /* 0x000000100604722b */ /* 0x000fe20000000012 */
[----:B------:R-:W-:Y:S10]  /*5e20*/  @!P0 BRA `(.L_x_96) ;  /* 0x0000000000348947 */ /* 0x000ff40003800000 */
[----:B------:R-:W-:Y:S01]  /*5e30*/  IMAD.MOV.U32 R4, RZ, RZ, R8 ;  /* 0x000000ffff047224 */ /* 0x000fe200078e0008 */
        /* <DEDUP_REMOVED lines=12> */
.L_x_96:
[----:B------:R-:W-:Y:S05]  /*5f00*/  BSYNC.RECONVERGENT B2 ;  /* 0x0000000000027941 */ /* 0x000fea0003800200 */
.L_x_95:
        /* <DEDUP_REMOVED lines=19> */
.L_x_98:
[----:B------:R-:W-:Y:S05]  /*6040*/  BSYNC.RECONVERGENT B2 ;  /* 0x0000000000027941 */ /* 0x000fea0003800200 */
.L_x_97:
[----:B------:R-:W-:Y:S02]  /*6050*/  IMAD.MOV.U32 R16, RZ, RZ, R2 ;  /* 0x000000ffff107224 */ /* 0x000fe400078e0002 */
[----:B------:R-:W-:-:S07]  /*6060*/  IMAD.MOV.U32 R17, RZ, RZ, R3 ;  /* 0x000000ffff117224 */ /* 0x000fce00078e0003 */
.L_x_59:
[----:B------:R-:W-:Y:S05]  /*6070*/  BSYNC.RECONVERGENT B1 ;  /* 0x0000000000017941 */ /* 0x000fea0003800200 */
.L_x_58:
[----:B------:R-:W0:Y:S02]  /*6080*/  LDC.64 R2, c[0x0][0x3a8] ;  /* 0x0000ea00ff027b82 */ /* 0x000e240000000a00 */
[----:B0-----:R-:W-:-:S05]  /*6090*/  IMAD.WIDE R2, R11, 0x8, R2 ;  /* 0x000000080b027825 */ /* 0x001fca00078e0202 */
[----:B------:R-:W-:Y:S01]  /*60a0*/  STG.E.64 desc[UR4][R2.64], R16 ;  /* 0x0000001002007986 */ /* 0x000fe2000c101b04 */
[----:B------:R-:W-:Y:S05]  /*60b0*/  EXIT ;  /* 0x000000000000794d */ /* 0x000fea0003800000 */
.L_x_57:
[----:B------:R-:W-:-:S04]  /*60c0*/  ISETP.NE.AND P0, PT, R4, 0x44, PT ;  /* 0x000000440400780c */ /* 0x000fc80003f05270 */
[----:B------:R-:W-:-:S13]  /*60d0*/  ISETP.NE.OR P0, PT, R0, 0x52, P0 ;  /* 0x000000520000780c */ /* 0x000fda0000705670 */
[----:B------:R-:W-:Y:S05]  /*60e0*/  @P0 BRA `(.L_x_99) ;  /* 0x0000004000840947 */ /* 0x000fea0003800000 */
[----:B-----5:R-:W-:Y:S01]  /*60f0*/  DSETP.MIN.AND P0, P1, R30, R28, PT ;  /* 0x0000001c1e00722a */ /* 0x020fe20003900000 */
[----:B------:R-:W-:Y:S01]  /*6100*/  IMAD.MOV.U32 R5, RZ, RZ, R29 ;  /* 0x000000ffff057224 */ /* 0x000fe200078e001d */
[----:B------:R-:W-:Y:S01]  /*6110*/  MOV R0, R31 ;  /* 0x0000001f00007202 */ /* 0x000fe20000000f00 */
[----:B------:R-:W-:Y:S01]  /*6120*/  BSSY.RECONVERGENT B1, `(.L_x_100) ;  /* 0x0000419000017945 */ /* 0x000fe20003800200 */
[----:B------:R-:W-:Y:S01]  /*6130*/  MOV R3, R28 ;  /* 0x0000001c00037202 */ /* 0x000fe20000000f00 */
[----:B------:R-:W-:Y:S01]  /*6140*/  IMAD.MOV.U32 R20, RZ, RZ, 0x0 ;  /* 0x00000000ff147424 */ /* 0x000fe200078e00ff */
[----:B------:R-:W-:Y:S01]  /*6150*/  FSEL R7, R0, R5, P0 ;  /* 0x0000000500077208 */ /* 0x000fe20000000000 */
[----:B------:R-:W-:Y:S01]  /*6160*/  IMAD.MOV.U32 R0, RZ, RZ, R30 ;  /* 0x000000ffff007224 */ /* 0x000fe200078e001e */
[----:B------:R-:W-:-:S04]  /*6170*/  MOV R21, 0x7ff80000 ;  /* 0x7ff8000000157802 */ /* 0x000fc80000000f00 */
[----:B------:R-:W-:Y:S02]  /*6180*/  SEL R2, R0, R3, P0 ;  /* 0x0000000300027207 */ /* 0x000fe40000000000 */
[----:B------:R-:W-:-:S05]  /*6190*/  @P1 LOP3.LUT R7, R5, 0x80000, RZ, 0xfc, !PT ;  /* 0x0008000005071812 */ /* 0x000fca00078efcff */
[----:B------:R-:W-:-:S06]  /*61a0*/  IMAD.MOV.U32 R3, RZ, RZ, R7 ;  /* 0x000000ffff037224 */ /* 0x000fcc00078e0007 */
[----:B------:R-:W-:-:S14]  /*61b0*/  DSETP.GEU.AND P0, PT, R2, RZ, PT ;  /* 0x000000ff0200722a */ /* 0x000fdc0003f0e000 */
[----:B------:R-:W-:Y:S05]  /*61c0*/  @!P0 BRA `(.L_x_101) ;  /* 0x0000004000388947 */ /* 0x000fea0003800000 */
[C-C-:B------:R-:W-:Y:S01]  /*61d0*/  DSETP.MAX.AND P0, P1, R30.reuse, R28.reuse, PT ;  /* 0x0000001c1e00722a */ /* 0x140fe2000390f000 */
[----:B------:R-:W-:Y:S01]  /*61e0*/  IMAD.MOV.U32 R2, RZ, RZ, R31 ;  /* 0x000000ffff027224 */ /* 0x000fe200078e001f */
[----:B------:R-:W-:Y:S01]  /*61f0*/  MOV R7, R29 ;  /* 0x0000001d00077202 */ /* 0x000fe20000000f00 */
[----:B------:R-:W-:Y:S01]  /*6200*/  IMAD.MOV.U32 R0, RZ, RZ, R30 ;  /* 0x000000ffff007224 */ /* 0x000fe200078e001e */
[----:B------:R-:W-:Y:S01]  /*6210*/  UMOV UR8, 0x71bf4d3a ;  /* 0x71bf4d3a00087882 */ /* 0x000fe20000000000 */
[----:B------:R-:W-:Y:S01]  /*6220*/  IMAD.MOV.U32 R5, RZ, RZ, R28 ;  /* 0x000000ffff057224 */ /* 0x000fe200078e001c */
[----:B------:R-:W-:Y:S01]  /*6230*/  FSEL R9, R2, R7, P0 ;  /* 0x0000000702097208 */ /* 0x000fe20000000000 */
[----:B------:R-:W-:Y:S01]  /*6240*/  DADD R2, R30, R28 ;  /* 0x000000001e027229 */ /* 0x000fe2000000001c */
[----:B------:R-:W-:Y:S02]  /*6250*/  UMOV UR9, 0x446e7e41 ;  /* 0x446e7e4100097882 */ /* 0x000fe40000000000 */
[----:B------:R-:W-:Y:S01]  /*6260*/  SEL R4, R0, R5, P0 ;  /* 0x0000000500047207 */ /* 0x000fe20000000000 */
[----:B------:R-:W-:-:S03]  /*6270*/  IMAD.MOV.U32 R0, RZ, RZ, R26 ;  /* 0x000000ffff007224 */ /* 0x000fc600078e001a */
[----:B------:R-:W-:Y:S01]  /*6280*/  @P1 LOP3.LUT R9, R7, 0x80000, RZ, 0xfc, !PT ;  /* 0x0008000007091812 */ /* 0x000fe200078efcff */
[----:B------:R-:W-:Y:S02]  /*6290*/  DSETP.MIN.AND P0, P1, R26, R2, PT ;  /* 0x000000021a00722a */ /* 0x000fe40003900000 */
[----:B------:R-:W-:Y:S02]  /*62a0*/  MOV R7, R2 ;  /* 0x0000000200077202 */ /* 0x000fe40000000f00 */
[----:B------:R-:W-:Y:S01]  /*62b0*/  IMAD.MOV.U32 R5, RZ, RZ, R9 ;  /* 0x000000ffff057224 */ /* 0x000fe200078e0009 */
[----:B------:R-:W-:Y:S01]  /*62c0*/  MOV R2, R27 ;  /* 0x0000001b00027202 */ /* 0x000fe20000000f00 */
[----:B------:R-:W-:-:S04]  /*62d0*/  IMAD.MOV.U32 R9, RZ, RZ, R4 ;  /* 0x000000ffff097224 */ /* 0x000fc800078e0004 */
[----:B------:R-:W-:-:S06]  /*62e0*/  DSETP.MAX.AND P2, P3, R26, R4, PT ;  /* 0x000000041a00722a */ /* 0x000fcc0003b4f000 */
[----:B------:R-:W-:Y:S01]  /*62f0*/  SEL R4, R0, R9, P2 ;  /* 0x0000000900047207 */ /* 0x000fe20001000000 */
[----:B------:R-:W-:Y:S01]  /*6300*/  IMAD.MOV.U32 R0, RZ, RZ, R27 ;  /* 0x000000ffff007224 */ /* 0x000fe200078e001b */
[----:B------:R-:W-:-:S04]  /*6310*/  FSEL R13, R2, R5, P2 ;  /* 0x00000005020d7208 */ /* 0x000fc80001000000 */
[----:B------:R-:W-:Y:S01]  /*6320*/  FSEL R9, R0, R3, P0 ;  /* 0x0000000300097208 */ /* 0x000fe20000000000 */
[----:B------:R-:W-:Y:S01]  /*6330*/  IMAD.MOV.U32 R0, RZ, RZ, R26 ;  /* 0x000000ffff007224 */ /* 0x000fe200078e001a */
[----:B------:R-:W-:Y:S02]  /*6340*/  @P3 LOP3.LUT R13, R5, 0x80000, RZ, 0xfc, !PT ;  /* 0x00080000050d3812 */ /* 0x000fe400078efcff */
[----:B------:R-:W-:Y:S02]  /*6350*/  @P1 LOP3.LUT R9, R3, 0x80000, RZ, 0xfc, !PT ;  /* 0x0008000003091812 */ /* 0x000fe400078efcff */
[----:B------:R-:W-:Y:S02]  /*6360*/  MOV R5, R13 ;  /* 0x0000000d00057202 */ /* 0x000fe40000000f00 */
[----:B------:R-:W-:Y:S01]  /*6370*/  SEL R2, R0, R7, P0 ;  /* 0x0000000700027207 */ /* 0x000fe20000000000 */
[----:B------:R-:W-:-:S03]  /*6380*/  IMAD.MOV.U32 R3, RZ, RZ, R9 ;  /* 0x000000ffff037224 */ /* 0x000fc600078e0009 */
[----:B------:R-:W-:Y:S01]  /*6390*/  DSETP.GT.AND P0, PT, R4, UR8, PT ;  /* 0x0000000804007e2a */ /* 0x000fe2000bf04000 */
[----:B------:R-:W-:Y:S01]  /*63a0*/  UMOV UR8, 0xf5da7dd9 ;  /* 0xf5da7dd900087882 */ /* 0x000fe20000000000 */
[----:B------:R-:W-:-:S04]  /*63b0*/  UMOV UR9, 0x3abef2d0 ;  /* 0x3abef2d000097882 */ /* 0x000fc80000000000 */
[----:B------:R-:W-:-:S14]  /*63c0*/  DSETP.LT.OR P0, PT, R2, UR8, P0 ;  /* 0x0000000802007e2a */ /* 0x000fdc0008701400 */
[----:B------:R-:W-:Y:S05]  /*63d0*/  @P0 BRA `(.L_x_101) ;  /* 0x0000003c00b40947 */ /* 0x000fea0003800000 */
[----:B------:R-:W-:Y:S01]  /*63e0*/  IMAD.MOV.U32 R12, RZ, RZ, RZ ;  /* 0x000000ffff0c7224 */ /* 0x000fe200078e00ff */
[----:B------:R-:W-:Y:S02]  /*63f0*/  CS2R R18, SRZ ;  /* 0x0000000000127805 */ /* 0x000fe4000001ff00 */
[----:B------:R-:W-:Y:S01]  /*6400*/  MOV R16, 0x0 ;  /* 0x0000000000107802 */ /* 0x000fe20000000f00 */
[----:B------:R-:W-:-:S07]  /*6410*/  IMAD.MOV.U32 R17, RZ, RZ, 0x3ff00000 ;  /* 0x3ff00000ff117424 */ /* 0x000fce00078e00ff */
.L_x_167:
        /* <DEDUP_REMOVED lines=27> */
.L_x_103:
[----:B------:R-:W-:Y:S05]  /*65d0*/  BSYNC.RECONVERGENT B2 ;  /* 0x0000000000027941 */ /* 0x000fea0003800200 */
.L_x_102:
        /* <DEDUP_REMOVED lines=27> */
.L_x_105:
[----:B------:R-:W-:Y:S05]  /*6790*/  BSYNC.RECONVERGENT B2 ;  /* 0x0000000000027941 */ /* 0x000fea0003800200 */
.L_x_104:
        /* <DEDUP_REMOVED lines=28> */
.L_x_107:
[----:B------:R-:W-:Y:S05]  /*6960*/  BSYNC.RECONVERGENT B2 ;  /* 0x0000000000027941 */ /* 0x000fea0003800200 */
.L_x_106:
[----:B------:R-:W-:Y:S01]  /*6970*/  DADD R2, R4, R14 ;  /* 0x0000000004027229 */ /* 0x000fe2000000000e */
[----:B------:R-:W-:Y:S01]  /*6980*/  UMOV UR8, 0x9ee75616 ;  /* 0x9ee7561600087882 */ /* 0x000fe20000000000 */
[----:B------:R-:W-:Y:S01]  /*6990*/  UMOV UR9, 0x3cd203af ;  /* 0x3cd203af00097882 */ /* 0x000fe20000000000 */
[----:B------:R-:W-:Y:S05]  /*69a0*/  BSSY.RECONVERGENT B2, `(.L_x_108) ;  /* 0x000001e000027945 */ /* 0x000fea0003800200 */
[----:B------:R-:W-:-:S08]  /*69b0*/  DMUL R2, R2, R22 ;  /* 0x0000001602027228 */ /* 0x000fd00000000000 */
[----:B------:R-:W-:-:S08]  /*69c0*/  DFMA R14, R4, R14, R2 ;  /* 0x0000000e040e722b */ /* 0x000fd00000000002 */
[----:B------:R-:W-:-:S08]  /*69d0*/  DADD R22, R14, R26 ;  /* 0x000000000e167229 */ /* 0x000fd0000000001a */
[----:B------:R-:W-:-:S08]  /*69e0*/  DMUL R8, R22, R4 ;  /* 0x0000000416087228 */ /* 0x000fd00000000000 */
[----:B------:R-:W-:-:S14]  /*69f0*/  DSETP.GT.AND P0, PT, |R8|, UR8, PT ;  /* 0x0000000808007e2a */ /* 0x000fdc000bf04200 */
[----:B------:R-:W-:Y:S05]  /*6a00*/  @!P0 BRA `(.L_x_109) ;  /* 0x00000000005c8947 */ /* 0x000fea0003800000 */
[----:B------:R-:W0:Y:S01]  /*6a10*/  MUFU.RCP64H R3, R9 ;  /* 0x0000000900037308 */ /* 0x000e220000001800 */
[----:B------:R-:W-:Y:S01]  /*6a20*/  MOV R2, 0x1 ;  /* 0x0000000100027802 */ /* 0x000fe20000000f00 */
[----:B------:R-:W-:Y:S01]  /*6a30*/  BSSY.RECONVERGENT B3, `(.L_x_110) ;  /* 0x0000013000037945 */ /* 0x000fe20003800200 */
[----:B------:R-:W-:-:S04]  /*6a40*/  FSETP.GEU.AND P1, PT, |R17|, 6.5827683646048100446e-37, PT ;  /* 0x036000001100780b */ /* 0x000fc80003f2e200 */
        /* <DEDUP_REMOVED lines=17> */
.L_x_111:
[----:B------:R-:W-:Y:S05]  /*6b60*/  BSYNC.RECONVERGENT B3 ;  /* 0x0000000000037941 */ /* 0x000fea0003800200 */
.L_x_110:
[----:B------:R-:W-:-:S11]  /*6b70*/  DADD R18, R18, R2 ;  /* 0x0000000012127229 */ /* 0x000fd60000000002 */
.L_x_109:
[----:B------:R-:W-:Y:S05]  /*6b80*/  BSYNC.RECONVERGENT B2 ;  /* 0x0000000000027941 */ /* 0x000fea0003800200 */
.L_x_108:
[C---:B------:R-:W-:Y:S01]  /*6b90*/  DADD R26, R14.reuse, R30 ;  /* 0x000000000e1a7229 */ /* 0x040fe2000000001e */
[----:B------:R-:W-:Y:S01]  /*6ba0*/  UMOV UR8, 0x9999999a ;  /* 0x9999999a00087882 */ /* 0x000fe20000000000 */
[----:B------:R-:W-:Y:S01]  /*6bb0*/  DADD R24, R14, R28 ;  /* 0x000000000e187229 */ /* 0x000fe2000000001c */
[----:B------:R-:W-:Y:S01]  /*6bc0*/  UMOV UR9, 0x3fc99999 ;  /* 0x3fc9999900097882 */ /* 0x000fe20000000000 */
[----:B------:R-:W-:-:S04]  /*6bd0*/  DMUL R22, R22, 0.25 ;  /* 0x3fd0000016167828 */ /* 0x000fc80000000000 */
[----:B------:R-:W-:Y:S02]  /*6be0*/  DMUL R26, R26, 0.25 ;  /* 0x3fd000001a1a7828 */ /* 0x000fe40000000000 */
[----:B------:R-:W-:-:S08]  /*6bf0*/  DMUL R24, R24, 0.25 ;  /* 0x3fd0000018187828 */ /* 0x000fd00000000000 */
[----:B------:R-:W-:-:S08]  /*6c00*/  DADD R2, R26, R24 ;  /* 0x000000001a027229 */ /* 0x000fd00000000018 */
[----:B------:R-:W-:-:S08]  /*6c10*/  DFMA R2, R22, 3, R2 ;  /* 0x400800001602782b */ /* 0x000fd00000000002 */
        /* <DEDUP_REMOVED lines=8> */
[----:B------:R-:W-:Y:S01]  /*6ca0*/  BSSY.RECONVERGENT B2, `(.L_x_112) ;  /* 0x0000016000027945 */ /* 0x000fe20003800200 */
[----:B------:R-:W-:-:S08]  /*6cb0*/  DMUL R16, R16, 0.25 ;  /* 0x3fd0000010107828 */ /* 0x000fd00000000000 */
        /* <DEDUP_REMOVED lines=20> */
.L_x_113:
[----:B------:R-:W-:Y:S05]  /*6e00*/  BSYNC.RECONVERGENT B2 ;  /* 0x0000000000027941 */ /* 0x000fea0003800200 */
.L_x_112:
        /* <DEDUP_REMOVED lines=22> */
.L_x_115:
[----:B------:R-:W-:Y:S05]  /*6f70*/  BSYNC.RECONVERGENT B2 ;  /* 0x0000000000027941 */ /* 0x000fea0003800200 */
.L_x_114:
[----:B------:R-:W0:Y:S01]  /*6f80*/  MUFU.RCP64H R5, R15 ;  /* 0x0000000f00057308 */ /* 0x000e220000001800 */
[----:B------:R-:W-:Y:S01]  /*6f90*/  IMAD.MOV.U32 R4, RZ, RZ, 0x1 ;  /* 0x00000001ff047424 */ /* 0x000fe200078e00ff */
[----:B------:R-:W-:Y:S01]  /*6fa0*/  DADD R8, R14, -R22 ;  /* 0x000000000e087229 */ /* 0x000fe20000000816 */
[----:B------:R-:W-:Y:S01]  /*6fb0*/  BSSY.RECONVERGENT B2, `(.L_x_116) ;  /* 0x0000017000027945 */ /* 0x000fe20003800200 */
[----:B------:R-:W-:Y:S01]  /*6fc0*/  MOV R32, R2 ;  /* 0x0000000200207202 */ /* 0x000fe20000000f00 */
[----:B------:R-:W-:-:S07]  /*6fd0*/  IMAD.MOV.U32 R33, RZ, RZ, R3 ;  /* 0x000000ffff217224 */ /* 0x000fce00078e0003 */
        /* <DEDUP_REMOVED lines=20> */
.L_x_117:
[----:B------:R-:W-:Y:S05]  /*7120*/  BSYNC.RECONVERGENT B2 ;  /* 0x0000000000027941 */ /* 0x000fea0003800200 */
.L_x_116:
[----:B------:R-:W-:Y:S01]  /*7130*/  DSETP.MAX.AND P0, P1, |R34|, |R32|, PT ;  /* 0x400000202200722a */ /* 0x000fe2000390f200 */
[----:B------:R-:W-:Y:S01]  /*7140*/  IMAD.MOV.U32 R0, RZ, RZ, R35 ;  /* 0x000000ffff007224 */ /* 0x000fe200078e0023 */
[----:B------:R-:W-:Y:S01]  /*7150*/  MOV R7, R33 ;  /* 0x0000002100077202 */ /* 0x000fe20000000f00 */
[----:B------:R-:W-:Y:S01]  /*7160*/  IMAD.MOV.U32 R3, RZ, RZ, R32 ;  /* 0x000000ffff037224 */ /* 0x000fe200078e0020 */
[----:B------:R-:W0:Y:S02]  /*7170*/  LDCU.64 UR8, c[0x3][0x10] ;  /* 0x00c00200ff0877ac */ /* 0x000e240008000a00 */
[----:B------:R-:W-:Y:S01]  /*7180*/  FSEL R9, |R0|, |R7|, P0 ;  /* 0x4000000700097208 */ /* 0x000fe20000000200 */
[----:B------:R-:W-:-:S05]  /*7190*/  IMAD.MOV.U32 R0, RZ, RZ, R34 ;  /* 0x000000ffff007224 */ /* 0x000fca00078e0022 */
[----:B------:R-:W-:Y:S02]  /*71a0*/  SEL R2, R0, R3, P0 ;  /* 0x0000000300027207 */ /* 0x000fe40000000000 */
[----:B------:R-:W-:Y:S01]  /*71b0*/  @P1 LOP3.LUT R9, R7, 0x80000, RZ, 0xfc, !PT ;  /* 0x0008000007091812 */ /* 0x000fe200078efcff */
[----:B------:R-:W-:-:S03]  /*71c0*/  IMAD.MOV.U32 R7, RZ, RZ, R5 ;  /* 0x000000ffff077224 */ /* 0x000fc600078e0005 */
[----:B------:R-:W-:-:S05]  /*71d0*/  MOV R3, R9 ;  /* 0x0000000900037202 */ /* 0x000fca0000000f00 */
[----:B------:R-:W-:Y:S01]  /*71e0*/  IMAD.MOV.U32 R0, RZ, RZ, R3 ;  /* 0x000000ffff007224 */ /* 0x000fe200078e0003 */
[----:B------:R-:W-:Y:S01]  /*71f0*/  DSETP.MAX.AND P0, P1, R2, |R4|, PT ;  /* 0x400000040200722a */ /* 0x000fe2000390f000 */
[----:B------:R-:W-:-:S05]  /*7200*/  MOV R3, R4 ;  /* 0x0000000400037202 */ /* 0x000fca0000000f00 */
[----:B------:R-:W-:Y:S02]  /*7210*/  FSEL R9, R0, |R7|, P0 ;  /* 0x4000000700097208 */ /* 0x000fe40000000000 */
[----:B------:R-:W-:-:S06]  /*7220*/  SEL R2, R2, R3, P0 ;  /* 0x0000000302027207 */ /* 0x000fcc0000000000 */
[----:B------:R-:W-:-:S05]  /*7230*/  @P1 LOP3.LUT R9, R7, 0x80000, RZ, 0xfc, !PT ;  /* 0x0008000007091812 */ /* 0x000fca00078efcff */
[----:B------:R-:W-:-:S06]  /*7240*/  IMAD.MOV.U32 R3, RZ, RZ, R9 ;  /* 0x000000ffff037224 */ /* 0x000fcc00078e0009 */
[----:B0-----:R-:W-:-:S14]  /*7250*/  DSETP.GTU.AND P0, PT, R2, UR8, PT ;  /* 0x0000000802007e2a */ /* 0x001fdc000bf0c000 */
        /* <DEDUP_REMOVED lines=28> */
.L_x_120:
[----:B------:R-:W-:Y:S05]  /*7420*/  BSYNC.RECONVERGENT B2 ;  /* 0x0000000000027941 */ /* 0x000fea0003800200 */
.L_x_119:
        /* <DEDUP_REMOVED lines=27> */
.L_x_122:
[----:B------:R-:W-:Y:S05]  /*75e0*/  BSYNC.RECONVERGENT B2 ;  /* 0x0000000000027941 */ /* 0x000fea0003800200 */
.L_x_121:
        /* <DEDUP_REMOVED lines=28> */
.L_x_124:
[----:B------:R-:W-:Y:S05]  /*77b0*/  BSYNC.RECONVERGENT B2 ;  /* 0x0000000000027941 */ /* 0x000fea0003800200 */
.L_x_123:
        /* <DEDUP_REMOVED lines=31> */
.L_x_128:
[----:B------:R-:W-:Y:S05]  /*79b0*/  BSYNC.RECONVERGENT B3 ;  /* 0x0000000000037941 */ /* 0x000fea0003800200 */
.L_x_127:
[----:B------:R-:W-:-:S11]  /*79c0*/  DADD R18, R18, R2 ;  /* 0x0000000012127229 */ /* 0x000fd60000000002 */
.L_x_126:
[----:B------:R-:W-:Y:S05]  /*79d0*/  BSYNC.RECONVERGENT B2 ;  /* 0x0000000000027941 */ /* 0x000fea0003800200 */
.L_x_125:
        /* <DEDUP_REMOVED lines=16> */
[----:B------:R-:W-:Y:S01]  /*7ae0*/  BSSY.RECONVERGENT B2, `(.L_x_129) ;  /* 0x0000017000027945 */ /* 0x000fe20003800200 */
[----:B------:R-:W-:-:S04]  /*7af0*/  DMUL R16, R16, 0.25 ;  /* 0x3fd0000010107828 */ /* 0x000fc80000000000 */
        /* <DEDUP_REMOVED lines=21> */
.L_x_130:
[----:B------:R-:W-:Y:S05]  /*7c50*/  BSYNC.RECONVERGENT B2 ;  /* 0x0000000000027941 */ /* 0x000fea0003800200 */
.L_x_129:
        /* <DEDUP_REMOVED lines=22> */
.L_x_132:
[----:B------:R-:W-:Y:S05]  /*7dc0*/  BSYNC.RECONVERGENT B2 ;  /* 0x0000000000027941 */ /* 0x000fea0003800200 */
.L_x_131:
[----:B------:R-:W0:Y:S01]  /*7dd0*/  MUFU.RCP64H R5, R15 ;  /* 0x0000000f00057308 */ /* 0x000e220000001800 */
[----:B------:R-:W-:Y:S01]  /*7de0*/  IMAD.MOV.U32 R4, RZ, RZ, 0x1 ;  /* 0x00000001ff047424 */ /* 0x000fe200078e00ff */
[----:B------:R-:W-:Y:S01]  /*7df0*/  DADD R8, -R22, R14 ;  /* 0x0000000016087229 */ /* 0x000fe2000000010e */
        /* <DEDUP_REMOVED lines=23> */
.L_x_134:
[----:B------:R-:W-:Y:S05]  /*7f70*/  BSYNC.RECONVERGENT B2 ;  /* 0x0000000000027941 */ /* 0x000fea0003800200 */
.L_x_133:
        /* <DEDUP_REMOVED lines=47> */
.L_x_136:
[----:B------:R-:W-:Y:S05]  /*8270*/  BSYNC.RECONVERGENT B2 ;  /* 0x0000000000027941 */ /* 0x000fea0003800200 */
.L_x_135:
        /* <DEDUP_REMOVED lines=27> */
.L_x_138:
[----:B------:R-:W-:Y:S05]  /*8430*/  BSYNC.RECONVERGENT B2 ;  /* 0x0000000000027941 */ /* 0x000fea0003800200 */
.L_x_137:
        /* <DEDUP_REMOVED lines=28> */
.L_x_140:
[----:B------:R-:W-:Y:S05]  /*8600*/  BSYNC.RECONVERGENT B2 ;  /* 0x0000000000027941 */ /* 0x000fea0003800200 */
.L_x_139:
        /* <DEDUP_REMOVED lines=31> */
.L_x_144:
[----:B------:R-:W-:Y:S05]  /*8800*/  BSYNC.RECONVERGENT B3 ;  /* 0x0000000000037941 */ /* 0x000fea0003800200 */
.L_x_143:
[----:B------:R-:W-:-:S11]  /*8810*/  DADD R18, R18, R2 ;  /* 0x0000000012127229 */ /* 0x000fd60000000002 */
.L_x_142:
[----:B------:R-:W-:Y:S05]  /*8820*/  BSYNC.RECONVERGENT B2 ;  /* 0x0000000000027941 */ /* 0x000fea0003800200 */
.L_x_141:
[--C-:B------:R-:W-:Y:S01]  /*8830*/  DADD R26, R26, R14.reuse ;  /* 0x000000001a1a7229 */ /* 0x100fe2000000000e */
        /* <DEDUP_REMOVED lines=38> */
.L_x_146:
[----:B------:R-:W-:Y:S05]  /*8aa0*/  BSYNC.RECONVERGENT B2 ;  /* 0x0000000000027941 */ /* 0x000fea0003800200 */
.L_x_145:
        /* <DEDUP_REMOVED lines=22> */
.L_x_148:
[----:B------:R-:W-:Y:S05]  /*8c10*/  BSYNC.RECONVERGENT B2 ;  /* 0x0000000000027941 */ /* 0x000fea0003800200 */
.L_x_147:
        /* <DEDUP_REMOVED lines=26> */
.L_x_150:
[----:B------:R-:W-:Y:S05]  /*8dc0*/  BSYNC.RECONVERGENT B2 ;  /* 0x0000000000027941 */ /* 0x000fea0003800200 */
.L_x_149:
        /* <DEDUP_REMOVED lines=47> */
.L_x_152:
[----:B------:R-:W-:Y:S05]  /*90c0*/  BSYNC.RECONVERGENT B2 ;  /* 0x0000000000027941 */ /* 0x000fea0003800200 */
.L_x_151:
        /* <DEDUP_REMOVED lines=27> */
.L_x_154:
[----:B------:R-:W-:Y:S05]  /*9280*/  BSYNC.RECONVERGENT B2 ;  /* 0x0000000000027941 */ /* 0x000fea0003800200 */
.L_x_153:
        /* <DEDUP_REMOVED lines=28> */
.L_x_156:
[----:B------:R-:W-:Y:S05]  /*9450*/  BSYNC.RECONVERGENT B2 ;  /* 0x0000000000027941 */ /* 0x000fea0003800200 */
.L_x_155:
        /* <DEDUP_REMOVED lines=31> */
.L_x_160:
[----:B------:R-:W-:Y:S05]  /*9650*/  BSYNC.RECONVERGENT B3 ;  /* 0x0000000000037941 */ /* 0x000fea0003800200 */
.L_x_159:
[----:B------:R-:W-:-:S11]  /*9660*/  DADD R18, R18, R2 ;  /* 0x0000000012127229 */ /* 0x000fd60000000002 */
.L_x_158:
[----:B------:R-:W-:Y:S05]  /*9670*/  BSYNC.RECONVERGENT B2 ;  /* 0x0000000000027941 */ /* 0x000fea0003800200 */
.L_x_157:
[--C-:B------:R-:W-:Y:S01]  /*9680*/  DADD R26, R26, R14.reuse ;  /* 0x000000001a1a7229 */ /* 0x100fe2000000000e */
[----:B------:R-:W-:Y:S01]  /*9690*/  UMOV UR8, 0x9999999a ;  /* 0x9999999a00087882 */ /* 0x000fe20000000000 */
[----:B------:R-:W-:Y:S01]  /*96a0*/  DADD R28, R24, R14 ;  /* 0x00000000181c7229 */ /* 0x000fe2000000000e */
[----:B------:R-:W-:-:S05]  /*96b0*/  UMOV UR9, 0x3fc99999 ;  /* 0x3fc9999900097882 */ /* 0x000fca0000000000 */
[----:B------:R-:W-:Y:S02]  /*96c0*/  DMUL R30, R26, 0.25 ;  /* 0x3fd000001a1e7828 */ /* 0x000fe40000000000 */
[----:B------:R-:W-:Y:S02]  /*96d0*/  DMUL R28, R28, 0.25 ;  /* 0x3fd000001c1c7828 */ /* 0x000fe40000000000 */
[----:B------:R-:W-:-:S06]  /*96e0*/  DMUL R26, R22, 0.25 ;  /* 0x3fd00000161a7828 */ /* 0x000fcc0000000000 */
        /* <DEDUP_REMOVED lines=30> */
.L_x_162:
[----:B------:R-:W-:Y:S05]  /*98d0*/  BSYNC.RECONVERGENT B2 ;  /* 0x0000000000027941 */ /* 0x000fea0003800200 */
.L_x_161:
        /* <DEDUP_REMOVED lines=26> */
.L_x_164:
[----:B------:R-:W-:Y:S05]  /*9a80*/  BSYNC.RECONVERGENT B2 ;  /* 0x0000000000027941 */ /* 0x000fea0003800200 */
.L_x_163:
        /* <DEDUP_REMOVED lines=22> */
.L_x_166:
[----:B------:R-:W-:Y:S05]  /*9bf0*/  BSYNC.RECONVERGENT B2 ;  /* 0x0000000000027941 */ /* 0x000fea0003800200 */
.L_x_165:
[----:B------:R-:W-:Y:S01]  /*9c00*/  DSETP.MAX.AND P0, P1, |R34|, |R32|, PT ;  /* 0x400000202200722a */ /* 0x000fe2000390f200 */
[----:B------:R-:W-:Y:S01]  /*9c10*/  IMAD.MOV.U32 R7, RZ, RZ, R33 ;  /* 0x000000ffff077224 */ /* 0x000fe200078e0021 */
[----:B------:R-:W-:Y:S01]  /*9c20*/  MOV R0, R35 ;  /* 0x0000002300007202 */ /* 0x000fe20000000f00 */
[----:B------:R-:W0:Y:S01]  /*9c30*/  LDCU.64 UR8, c[0x3][0x10] ;  /* 0x00c00200ff0877ac */ /* 0x000e220008000a00 */
[----:B------:R-:W-:Y:S02]  /*9c40*/  MOV R5, R32 ;  /* 0x0000002000057202 */ /* 0x000fe40000000f00 */
[----:B------:R-:W-:Y:S01]  /*9c50*/  FSEL R9, |R0|, |R7|, P0 ;  /* 0x4000000700097208 */ /* 0x000fe20000000200 */
[----:B------:R-:W-:-:S05]  /*9c60*/  IMAD.MOV.U32 R0, RZ, RZ, R34 ;  /* 0x000000ffff007224 */ /* 0x000fca00078e0022 */
[----:B------:R-:W-:Y:S02]  /*9c70*/  SEL R4, R0, R5, P0 ;  /* 0x0000000500047207 */ /* 0x000fe40000000000 */
[----:B------:R-:W-:Y:S01]  /*9c80*/  @P1 LOP3.LUT R9, R7, 0x80000, RZ, 0xfc, !PT ;  /* 0x0008000007091812 */ /* 0x000fe200078efcff */
[----:B------:R-:W-:-:S04]  /*9c90*/  IMAD.MOV.U32 R7, RZ, RZ, R3 ;  /* 0x000000ffff077224 */ /* 0x000fc800078e0003 */
[----:B------:R-:W-:-:S05]  /*9ca0*/  IMAD.MOV.U32 R5, RZ, RZ, R9 ;  /* 0x000000ffff057224 */ /* 0x000fca00078e0009 */
[----:B------:R-:W-:Y:S01]  /*9cb0*/  MOV R0, R5 ;  /* 0x0000000500007202 */ /* 0x000fe20000000f00 */
[----:B------:R-:W-:Y:S01]  /*9cc0*/  DSETP.MAX.AND P0, P1, R4, |R2|, PT ;  /* 0x400000020400722a */ /* 0x000fe2000390f000 */
[----:B------:R-:W-:-:S05]  /*9cd0*/  IMAD.MOV.U32 R5, RZ, RZ, R2 ;  /* 0x000000ffff057224 */ /* 0x000fca00078e0002 */
[----:B------:R-:W-:Y:S02]  /*9ce0*/  FSEL R9, R0, |R7|, P0 ;  /* 0x4000000700097208 */ /* 0x000fe40000000000 */
[----:B------:R-:W-:-:S06]  /*9cf0*/  SEL R4, R4, R5, P0 ;  /* 0x0000000504047207 */ /* 0x000fcc0000000000 */
[----:B------:R-:W-:-:S05]  /*9d00*/  @P1 LOP3.LUT R9, R7, 0x80000, RZ, 0xfc, !PT ;  /* 0x0008000007091812 */ /* 0x000fca00078efcff */
[----:B------:R-:W-:-:S06]  /*9d10*/  IMAD.MOV.U32 R5, RZ, RZ, R9 ;  /* 0x000000ffff057224 */ /* 0x000fcc00078e0009 */
[----:B0-----:R-:W-:Y:S01]  /*9d20*/  DSETP.GTU.AND P0, PT, R4, UR8, PT ;  /* 0x0000000804007e2a */ /* 0x001fe2000bf0c000 */
[----:B------:R-:W-:Y:S01]  /*9d30*/  MOV R4, R2 ;  /* 0x0000000200047202 */ /* 0x000fe20000000f00 */
[----:B------:R-:W-:-:S12]  /*9d40*/  IMAD.MOV.U32 R5, RZ, RZ, R3 ;  /* 0x000000ffff057224 */ /* 0x000fd800078e0003 */
[----:B------:R-:W-:Y:S05]  /*9d50*/  @!P0 BRA `(.L_x_118) ;  /* 0x0000000000108947 */ /* 0x000fea0003800000 */
[----:B------:R-:W-:-:S05]  /*9d60*/  VIADD R12, R12, 0x4 ;  /* 0x000000040c0c7836 */ /* 0x000fca0000000000 */
[----:B------:R-:W-:-:S13]  /*9d70*/  ISETP.NE.AND P0, PT, R12, 0x64, PT ;  /* 0x000000640c00780c */ /* 0x000fda0003f05270 */
[----:B------:R-:W-:Y:S05]  /*9d80*/  @!P0 BRA `(.L_x_101) ;  /* 0x0000000400488947 */ /* 0x000fea0003800000 */
[----:B------:R-:W-:Y:S05]  /*9d90*/  BRA `(.L_x_167) ;  /* 0xffffffc400a07947 */ /* 0x000fea000383ffff */
.L_x_118:
[----:B------:R-:W0:Y:S01]  /*9da0*/  MUFU.RSQ64H R3, R15 ;  /* 0x0000000f00037308 */ /* 0x000e220000001c00 */
[----:B------:R-:W-:Y:S01]  /*9db0*/  DMUL R32, R32, R34 ;  /* 0x0000002220207228 */ /* 0x000fe20000000000 */
[----:B------:R-:W-:Y:S01]  /*9dc0*/  IADD3 R2, PT, PT, R15, -0x3500000, RZ ;  /* 0xfcb000000f027810 */ /* 0x000fe20007ffe0ff */
[C---:B------:R-:W-:Y:S01]  /*9dd0*/  DMUL R6, R4.reuse, R4 ;  /* 0x0000000404067228 */ /* 0x040fe20000000000 */
[----:B------:R-:W-:Y:S01]  /*9de0*/  UMOV UR8, 0x9d89d89e ;  /* 0x9d89d89e00087882 */ /* 0x000fe20000000000 */
[----:B------:R-:W-:Y:S01]  /*9df0*/  UMOV UR9, 0x3fbd89d8 ;  /* 0x3fbd89d800097882 */ /* 0x000fe20000000000 */
[----:B------:R-:W-:Y:S01]  /*9e00*/  IMAD.MOV.U32 R28, RZ, RZ, -0x24924925 ;  /* 0xdb6db6dbff1c7424 */ /* 0x000fe200078e00ff */
[----:B------:R-:W-:Y:S01]  /*9e10*/  DMUL R24, R4, UR8 ;  /* 0x0000000804187c28 */ /* 0x000fe20008000000 */
[----:B------:R-:W-:Y:S01]  /*9e20*/  UMOV UR8, 0xa2e8ba2f ;  /* 0xa2e8ba2f00087882 */ /* 0x000fe20000000000 */
[----:B------:R-:W-:Y:S01]  /*9e30*/  UMOV UR9, 0x3fda2e8b ;  /* 0x3fda2e8b00097882 */ /* 0x000fe20000000000 */
[----:B------:R-:W-:Y:S01]  /*9e40*/  IMAD.MOV.U32 R29, RZ, RZ, 0x3fcb6db6 ;  /* 0x3fcb6db6ff1d7424 */ /* 0x000fe200078e00ff */
[----:B------:R-:W-:Y:S01]  /*9e50*/  DADD R8, R32, -R6 ;  /* 0x0000000020087229 */ /* 0x000fe20000000806 */
[----:B------:R-:W-:Y:S01]  /*9e60*/  MOV R30, 0x0 ;  /* 0x00000000001e7802 */ /* 0x000fe20000000f00 */
[----:B------:R-:W-:Y:S01]  /*9e70*/  DFMA R6, R6, -6, R32 ;  /* 0xc01800000606782b */ /* 0x000fe20000000020 */
[----:B------:R-:W-:Y:S01]  /*9e80*/  IMAD.MOV.U32 R31, RZ, RZ, 0x3fd80000 ;  /* 0x3fd80000ff1f7424 */ /* 0x000fe200078e00ff */
[----:B------:R-:W-:Y:S01]  /*9e90*/  UMOV UR10, 0x76276276 ;  /* 0x76276276000a7882 */ /* 0x000fe20000000000 */
[----:B------:R-:W-:Y:S01]  /*9ea0*/  UMOV UR11, 0x3fc62762 ;  /* 0x3fc62762000b7882 */ /* 0x000fe20000000000 */
[----:B0-----:R-:W-:Y:S01]  /*9eb0*/  DMUL R20, R2, R2 ;  /* 0x0000000202147228 */ /* 0x001fe20000000000 */
[----:B------:R-:W-:Y:S01]  /*9ec0*/  ISETP.GE.U32.AND P0, PT, R2, 0x7ca00000, PT ;  /* 0x7ca000000200780c */ /* 0x000fe20003f06070 */
[C---:B------:R-:W-:Y:S01]  /*9ed0*/  DMUL R22, R8.reuse, -UR8 ;  /* 0x8000000808167c28 */ /* 0x040fe20008000000 */
[----:B------:R-:W-:Y:S01]  /*9ee0*/  UMOV UR9, 0x3fba2e8b ;  /* 0x3fba2e8b00097882 */ /* 0x000fe20000000000 */
[----:B------:R-:W-:Y:S01]  /*9ef0*/  DADD R12, R8, R6 ;  /* 0x00000000080c7229 */ /* 0x000fe20000000006 */
[----:B------:R-:W-:Y:S03]  /*9f00*/  BSSY.RECONVERGENT B2, `(.L_x_168) ;  /* 0x0000022000027945 */ /* 0x000fe60003800200 */
[----:B------:R-:W-:-:S02]  /*9f10*/  DFMA R26, -R20, R14, 1 ;  /* 0x3ff00000141a742b */ /* 0x000fc4000000010e */
[----:B------:R-:W-:Y:S02]  /*9f20*/  DFMA R22, R32, R24, R22 ;  /* 0x000000182016722b */ /* 0x000fe40000000016 */
[----:B------:R-:W-:Y:S02]  /*9f30*/  DADD R12, R8, R12 ;  /* 0x00000000080c7229 */ /* 0x000fe4000000000c */
[----:B------:R-:W-:Y:S02]  /*9f40*/  DMUL R20, R4, -UR10 ;  /* 0x8000000a04147c28 */ /* 0x000fe40008000000 */
[----:B------:R-:W-:Y:S01]  /*9f50*/  DFMA R8, R6, UR8, -R28 ;  /* 0x0000000806087c2b */ /* 0x000fe2000800081c */
[----:B------:R-:W-:Y:S01]  /*9f60*/  UMOV UR8, 0x55555555 ;  /* 0x5555555500087882 */ /* 0x000fe20000000000 */
[----:B------:R-:W-:Y:S01]  /*9f70*/  DFMA R24, R26, R30, 0.5 ;  /* 0x3fe000001a18742b */ /* 0x000fe2000000001e */
[----:B------:R-:W-:Y:S01]  /*9f80*/  UMOV UR9, 0x3fc55555 ;  /* 0x3fc5555500097882 */ /* 0x000fe20000000000 */
[----:B------:R-:W-:-:S04]  /*9f90*/  DMUL R26, R2, R26 ;  /* 0x0000001a021a7228 */ /* 0x000fc80000000000 */
[C---:B------:R-:W-:Y:S02]  /*9fa0*/  DFMA R8, R12.reuse, R20, R8 ;  /* 0x000000140c08722b */ /* 0x040fe40000000008 */
[----:B------:R-:W-:Y:S02]  /*9fb0*/  DMUL R12, R12, UR8 ;  /* 0x000000080c0c7c28 */ /* 0x000fe40008000000 */
[----:B------:R-:W-:-:S04]  /*9fc0*/  DFMA R24, R24, R26, R2 ;  /* 0x0000001a1818722b */ /* 0x000fc80000000002 */
[----:B------:R-:W-:Y:S02]  /*9fd0*/  DFMA R8, R6, R8, 1 ;  /* 0x3ff000000608742b */ /* 0x000fe40000000008 */
[----:B------:R-:W-:Y:S02]  /*9fe0*/  DFMA R12, R22, R4, R12 ;  /* 0x00000004160c722b */ /* 0x000fe4000000000c */
[----:B------:R-:W-:-:S06]  /*9ff0*/  DMUL R6, R24, R14 ;  /* 0x0000000e18067228 */ /* 0x000fcc0000000000 */
[----:B------:R-:W-:Y:S02]  /*a000*/  DFMA R8, R12, R4, R8 ;  /* 0x000000040c08722b */ /* 0x000fe40000000008 */
[----:B------:R-:W-:Y:S01]  /*a010*/  DFMA R20, R6, -R6, R14 ;  /* 0x800000060614722b */ /* 0x000fe2000000000e */
[----:B------:R-:W-:Y:S01]  /*a020*/  VIADD R13, R25, 0xfff00000 ;  /* 0xfff00000190d7836 */ /* 0x000fe20000000000 */
[----:B------:R-:W-:-:S04]  /*a030*/  MOV R12, R24 ;  /* 0x00000018000c7202 */ /* 0x000fc80000000f00 */
[----:B------:R-:W-:Y:S02]  /*a040*/  DMUL R16, R8, R16 ;  /* 0x0000001008107228 */ /* 0x000fe40000000000 */
        /* <DEDUP_REMOVED lines=13> */
.L_x_169:
[----:B------:R-:W-:Y:S05]  /*a120*/  BSYNC.RECONVERGENT B2 ;  /* 0x0000000000027941 */ /* 0x000fea0003800200 */
.L_x_168:
[----:B------:R-:W-:Y:S01]  /*a130*/  DMUL R14, R4, R14 ;  /* 0x0000000e040e7228 */ /* 0x000fe20000000000 */
[----:B------:R-:W-:Y:S01]  /*a140*/  IMAD.MOV.U32 R2, RZ, RZ, 0x1 ;  /* 0x00000001ff027424 */ /* 0x000fe200078e00ff */
[----:B------:R-:W-:Y:S01]  /*a150*/  FSETP.GEU.AND P1, PT, |R17|, 6.5827683646048100446e-37, PT ;  /* 0x036000001100780b */ /* 0x000fe20003f2e200 */
[----:B------:R-:W-:Y:S03]  /*a160*/  BSSY.RECONVERGENT B2, `(.L_x_170) ;  /* 0x0000013000027945 */ /* 0x000fe60003800200 */
[----:B------:R-:W0:Y:S02]  /*a170*/  MUFU.RCP64H R3, R15 ;  /* 0x0000000f00037308 */ /* 0x000e240000001800 */
        /* <DEDUP_REMOVED lines=17> */
.L_x_171:
[----:B------:R-:W-:Y:S05]  /*a290*/  BSYNC.RECONVERGENT B2 ;  /* 0x0000000000027941 */ /* 0x000fea0003800200 */
.L_x_170:
[----:B------:R-:W-:-:S11]  /*a2a0*/  DFMA R20, R18, 3, R2 ;  /* 0x400800001214782b */ /* 0x000fd60000000002 */
.L_x_101:
[----:B------:R-:W-:Y:S05]  /*a2b0*/  BSYNC.RECONVERGENT B1 ;  /* 0x0000000000017941 */ /* 0x000fea0003800200 */
.L_x_100:
[----:B------:R-:W0:Y:S02]  /*a2c0*/  LDC.64 R2, c[0x0][0x3a8] ;  /* 0x0000ea00ff027b82 */ /* 0x000e240000000a00 */
[----:B0-----:R-:W-:-:S05]  /*a2d0*/  IMAD.WIDE R2, R11, 0x8, R2 ;  /* 0x000000080b027825 */ /* 0x001fca00078e0202 */
[----:B------:R-:W-:Y:S01]  /*a2e0*/  STG.E.64 desc[UR4][R2.64], R20 ;  /* 0x0000001402007986 */ /* 0x000fe2000c101b04 */
[----:B------:R-:W-:Y:S05]  /*a2f0*/  EXIT ;  /* 0x000000000000794d */ /* 0x000fea0003800000 */
.L_x_99:
        /* <DEDUP_REMOVED lines=12> */
[----:B------:R-:W-:Y:S01]  /*a3c0*/  SEL R2, R0, R3, P0 ;  /* 0x0000000300027207 */ /* 0x000fe20000000000 */
[----:B------:R-:W-:Y:S01]  /*a3d0*/  IMAD.MOV.U32 R0, RZ, RZ, R27 ;  /* 0x000000ffff007224 */ /* 0x000fe200078e001b */
[----:B------:R-:W-:-:S05]  /*a3e0*/  @P1 LOP3.LUT R7, R5, 0x80000, RZ, 0xfc, !PT ;  /* 0x0008000005071812 */ /* 0x000fca00078efcff */
[----:B------:R-:W-:-:S05]  /*a3f0*/  IMAD.MOV.U32 R3, RZ, RZ, R7 ;  /* 0x000000ffff037224 */ /* 0x000fca00078e0007 */
[----:B------:R-:W-:Y:S01]  /*a400*/  MOV R5, R3 ;  /* 0x0000000300057202 */ /* 0x000fe20000000f00 */
[----:B------:R-:W-:-:S06]  /*a410*/  DSETP.MIN.AND P0, P1, R26, R2, PT ;  /* 0x000000021a00722a */ /* 0x000fcc0003900000 */
[----:B------:R-:W-:Y:S01]  /*a420*/  FSEL R23, R0, R5, P0 ;  /* 0x0000000500177208 */ /* 0x000fe20000000000 */
[----:B------:R-:W-:-:S05]  /*a430*/  IMAD.MOV.U32 R0, RZ, RZ, R26 ;  /* 0x000000ffff007224 */ /* 0x000fca00078e001a */
[----:B------:R-:W-:Y:S02]  /*a440*/  SEL R22, R0, R2, P0 ;  /* 0x0000000200167207 */ /* 0x000fe40000000000 */
[----:B------:R-:W-:-:S06]  /*a450*/  @P1 LOP3.LUT R23, R5, 0x80000, RZ, 0xfc, !PT ;  /* 0x0008000005171812 */ /* 0x000fcc00078efcff */
[----:B------:R-:W-:-:S14]  /*a460*/  DSETP.GEU.AND P0, PT, R22, RZ, PT ;  /* 0x000000ff1600722a */ /* 0x000fdc0003f0e000 */
[----:B------:R-:W-:Y:S05]  /*a470*/  @!P0 BRA `(.L_x_174) ;  /* 0x0000009800308947 */ /* 0x000fea0003800000 */
[C---:B------:R-:W-:Y:S01]  /*a480*/  DADD R2, R30.reuse, R28 ;  /* 0x000000001e027229 */ /* 0x040fe2000000001c */
[----:B------:R-:W-:Y:S01]  /*a490*/  UMOV UR8, 0x812dea11 ;  /* 0x812dea1100087882 */ /* 0x000fe20000000000 */
[--C-:B------:R-:W-:Y:S01]  /*a4a0*/  DADD R4, R30, R26.reuse ;  /* 0x000000001e047229 */ /* 0x100fe2000000001a */
[----:B------:R-:W-:Y:S01]  /*a4b0*/  UMOV UR9, 0x3d519799 ;  /* 0x3d51979900097882 */ /* 0x000fe20000000000 */
[----:B------:R-:W-:-:S06]  /*a4c0*/  DADD R6, R28, R26 ;  /* 0x000000001c067229 */ /* 0x000fcc000000001a */
[----:B------:R-:W-:Y:S01]  /*a4d0*/  DSETP.MIN.AND P0, P1, R4, R2, PT ;  /* 0x000000020400722a */ /* 0x000fe20003900000 */
[----:B------:R-:W-:Y:S02]  /*a4e0*/  IMAD.MOV.U32 R9, RZ, RZ, R3 ;  /* 0x000000ffff097224 */ /* 0x000fe400078e0003 */
[----:B------:R-:W-:Y:S01]  /*a4f0*/  IMAD.MOV.U32 R0, RZ, RZ, R5 ;  /* 0x000000ffff007224 */ /* 0x000fe200078e0005 */
[----:B------:R-:W-:-:S04]  /*a500*/  MOV R5, R2 ;  /* 0x0000000200057202 */ /* 0x000fc80000000f00 */
[----:B------:R-:W-:Y:S01]  /*a510*/  FSEL R11, R0, R9, P0 ;  /* 0x00000009000b7208 */ /* 0x000fe20000000000 */
[----:B------:R-:W-:Y:S01]  /*a520*/  IMAD.MOV.U32 R0, RZ, RZ, R7 ;  /* 0x000000ffff007224 */ /* 0x000fe200078e0007 */
[----:B------:R-:W-:-:S04]  /*a530*/  SEL R4, R4, R5, P0 ;  /* 0x0000000504047207 */ /* 0x000fc80000000000 */
[----:B------:R-:W-:-:S05]  /*a540*/  @P1 LOP3.LUT R11, R9, 0x80000, RZ, 0xfc, !PT ;  /* 0x00080000090b1812 */ /* 0x000fca00078efcff */
[----:B------:R-:W-:-:S05]  /*a550*/  IMAD.MOV.U32 R5, RZ, RZ, R11 ;  /* 0x000000ffff057224 */ /* 0x000fca00078e000b */
[----:B------:R-:W-:Y:S01]  /*a560*/  MOV R9, R5 ;  /* 0x0000000500097202 */ /* 0x000fe20000000f00 */
[----:B------:R-:W-:-:S06]  /*a570*/  DSETP.MIN.AND P0, P1, R6, R4, PT ;  /* 0x000000040600722a */ /* 0x000fcc0003900000 */
[----:B------:R-:W-:Y:S01]  /*a580*/  FSEL R11, R0, R9, P0 ;  /* 0x00000009000b7208 */ /* 0x000fe20000000000 */
[----:B------:R-:W-:Y:S01]  /*a590*/  IMAD.MOV.U32 R0, RZ, RZ, R25 ;  /* 0x000000ffff007224 */ /* 0x000fe200078e0019 */
[----:B------:R-:W-:-:S06]  /*a5a0*/  SEL R4, R6, R4, P0 ;  /* 0x0000000406047207 */ /* 0x000fcc0000000000 */
[----:B------:R-:W-:-:S05]  /*a5b0*/  @P1 LOP3.LUT R11, R9, 0x80000, RZ, 0xfc, !PT ;  /* 0x00080000090b1812 */ /* 0x000fca00078efcff */
[----:B------:R-:W-:-:S05]  /*a5c0*/  IMAD.MOV.U32 R5, RZ, RZ, R11 ;  /* 0x000000ffff057224 */ /* 0x000fca00078e000b */
[----:B------:R-:W-:Y:S01]  /*a5d0*/  MOV R7, R5 ;  /* 0x0000000500077202 */ /* 0x000fe20000000f00 */
[----:B------:R-:W-:-:S06]  /*a5e0*/  DSETP.MIN.AND P0, P1, R24, R4, PT ;  /* 0x000000041800722a */ /* 0x000fcc0003900000 */
[----:B------:R-:W-:Y:S01]  /*a5f0*/  FSEL R9, R0, R7, P0 ;  /* 0x0000000700097208 */ /* 0x000fe20000000000 */
[----:B------:R-:W-:-:S05]  /*a600*/  IMAD.MOV.U32 R0, RZ, RZ, R24 ;  /* 0x000000ffff007224 */ /* 0x000fca00078e0018 */
[----:B------:R-:W-:Y:S02]  /*a610*/  SEL R4, R0, R4, P0 ;  /* 0x0000000400047207 */ /* 0x000fe40000000000 */
[----:B------:R-:W-:-:S05]  /*a620*/  @P1 LOP3.LUT R9, R7, 0x80000, RZ, 0xfc, !PT ;  /* 0x0008000007091812 */ /* 0x000fca00078efcff */
[----:B------:R-:W-:-:S06]  /*a630*/  IMAD.MOV.U32 R5, RZ, RZ, R9 ;  /* 0x000000ffff057224 */ /* 0x000fcc00078e0009 */
[----:B------:R-:W-:-:S14]  /*a640*/  DSETP.GEU.AND P0, PT, R4, UR8, PT ;  /* 0x0000000804007e2a */ /* 0x000fdc000bf0e000 */
[----:B------:R-:W-:Y:S05]  /*a650*/  @!P0 BRA `(.L_x_174) ;  /* 0x0000009400b88947 */ /* 0x000fea0003800000 */
[----:B------:R-:W-:Y:S01]  /*a660*/  DSETP.MAX.AND P0, P1, R30, R28, PT ;  /* 0x0000001c1e00722a */ /* 0x000fe2000390f000 */
[----:B------:R-:W-:Y:S01]  /*a670*/  IMAD.MOV.U32 R7, RZ, RZ, R29 ;  /* 0x000000ffff077224 */ /* 0x000fe200078e001d */
[----:B------:R-:W-:Y:S01]  /*a680*/  MOV R0, R31 ;  /* 0x0000001f00007202 */ /* 0x000fe20000000f00 */
[----:B------:R-:W-:Y:S01]  /*a690*/  UMOV UR8, 0xc5000000 ;  /* 0xc500000000087882 */ /* 0x000fe20000000000 */
[----:B------:R-:W-:Y:S01]  /*a6a0*/  MOV R5, R28 ;  /* 0x0000001c00057202 */ /* 0x000fe20000000f00 */
[----:B------:R-:W-:Y:S01]  /*a6b0*/  UMOV UR9, 0x426a3185 ;  /* 0x426a318500097882 */ /* 0x000fe20000000000 */
[----:B------:R-:W-:Y:S01]  /*a6c0*/  FSEL R9, R0, R7, P0 ;  /* 0x0000000700097208 */ /* 0x000fe20000000000 */
[----:B------:R-:W-:-:S05]  /*a6d0*/  IMAD.MOV.U32 R0, RZ, RZ, R30 ;  /* 0x000000ffff007224 */ /* 0x000fca00078e001e */
[----:B------:R-:W-:Y:S01]  /*a6e0*/  SEL R4, R0, R5, P0 ;  /* 0x0000000500047207 */ /* 0x000fe20000000000 */
[----:B------:R-:W-:Y:S01]  /*a6f0*/  IMAD.MOV.U32 R0, RZ, RZ, R27 ;  /* 0x000000ffff007224 */ /* 0x000fe200078e001b */
[----:B------:R-:W-:-:S05]  /*a700*/  @P1 LOP3.LUT R9, R7, 0x80000, RZ, 0xfc, !PT ;  /* 0x0008000007091812 */ /* 0x000fca00078efcff */
[----:B------:R-:W-:-:S05]  /*a710*/  IMAD.MOV.U32 R5, RZ, RZ, R9 ;  /* 0x000000ffff057224 */ /* 0x000fca00078e0009 */
[----:B------:R-:W-:Y:S01]  /*a720*/  MOV R7, R5 ;  /* 0x0000000500077202 */ /* 0x000fe20000000f00 */
[----:B------:R-:W-:-:S06]  /*a730*/  DSETP.MAX.AND P0, P1, R26, R4, PT ;  /* 0x000000041a00722a */ /* 0x000fcc000390f000 */
[----:B------:R-:W-:Y:S01]  /*a740*/  FSEL R19, R0, R7, P0 ;  /* 0x0000000700137208 */ /* 0x000fe20000000000 */
[----:B------:R-:W-:-:S05]  /*a750*/  IMAD.MOV.U32 R0, RZ, RZ, R26 ;  /* 0x000000ffff007224 */ /* 0x000fca00078e001a */
[----:B------:R-:W-:Y:S01]  /*a760*/  SEL R18, R0, R4, P0 ;  /* 0x0000000400127207 */ /* 0x000fe20000000000 */
[----:B------:R-:W-:Y:S01]  /*a770*/  IMAD.MOV.U32 R0, RZ, RZ, R25 ;  /* 0x000000ffff007224 */ /* 0x000fe200078e0019 */
[----:B------:R-:W-:-:S03]  /*a780*/  @P1 LOP3.LUT R19, R7, 0x80000, RZ, 0xfc, !PT ;  /* 0x0008000007131812 */ /* 0x000fc600078efcff */
[----:B------:R-:W-:Y:S01]  /*a790*/  IMAD.MOV.U32 R5, RZ, RZ, R18 ;  /* 0x000000ffff057224 */ /* 0x000fe200078e0012 */
[----:B------:R-:W-:Y:S02]  /*a7a0*/  MOV R7, R19 ;  /* 0x0000001300077202 */ /* 0x000fe40000000f00 */
[----:B------:R-:W-:-:S06]  /*a7b0*/  DSETP.MAX.AND P0, P1, R24, R18, PT ;  /* 0x000000121800722a */ /* 0x000fcc000390f000 */
[----:B------:R-:W-:Y:S01]  /*a7c0*/  FSEL R9, R0, R7, P0 ;  /* 0x0000000700097208 */ /* 0x000fe20000000000 */
[----:B------:R-:W-:-:S05]  /*a7d0*/  IMAD.MOV.U32 R0, RZ, RZ, R24 ;  /* 0x000000ffff007224 */ /* 0x000fca00078e0018 */
[----:B------:R-:W-:Y:S02]  /*a7e0*/  SEL R4, R0, R5, P0 ;  /* 0x0000000500047207 */ /* 0x000fe40000000000 */
[----:B------:R-:W-:-:S04]  /*a7f0*/  @P1 LOP3.LUT R9, R7, 0x80000, RZ, 0xfc, !PT ;  /* 0x0008000007091812 */ /* 0x000fc800078efcff */
[----:B------:R-:W-:-:S06]  /*a800*/  MOV R5, R9 ;  /* 0x0000000900057202 */ /* 0x000fcc0000000f00 */
[----:B------:R-:W-:-:S14]  /*a810*/  DSETP.GT.AND P0, PT, R4, UR8, PT ;  /* 0x0000000804007e2a */ /* 0x000fdc000bf04000 */
[----:B------:R-:W-:Y:S05]  /*a820*/  @P0 BRA `(.L_x_174) ;  /* 0x0000009400440947 */ /* 0x000fea0003800000 */
[----:B------:R-:W-:Y:S01]  /*a830*/  DSETP.GT.AND P0, PT, R24, RZ, PT ;  /* 0x000000ff1800722a */ /* 0x000fe20003f04000 */
[----:B------:R-:W-:Y:S01]  /*a840*/  BSSY.RECONVERGENT B2, `(.L_x_175) ;  /* 0x00002da000027945 */ /* 0x000fe20003800200 */
[----:B------:R-:W-:Y:S01]  /*a850*/  CS2R R16, SRZ ;  /* 0x0000000000107805 */ /* 0x000fe2000001ff00 */
[----:B------:R-:W-:Y:S02]  /*a860*/  IMAD.MOV.U32 R14, RZ, RZ, R24 ;  /* 0x000000ffff0e7224 */ /* 0x000fe400078e0018 */
[----:B------:R-:W-:-:S09]  /*a870*/  IMAD.MOV.U32 R15, RZ, RZ, R25 ;  /* 0x000000ffff0f7224 */ /* 0x000fd200078e0019 */
[----:B------:R-:W-:Y:S05]  /*a880*/  @P0 BRA `(.L_x_176) ;  /* 0x0000002c00540947 */ /* 0x000fea0003800000 */
[----:B------:R-:W-:Y:S01]  /*a890*/  DADD R2, R26, R2 ;  /* 0x000000001a027229 */ /* 0x000fe20000000002 */
[----:B------:R-:W-:Y:S07]  /*a8a0*/  BSSY.RECONVERGENT B0, `(.L_x_177) ;  /* 0x0000013000007945 */ /* 0x000fee0003800200 */
[----:B------:R-:W-:-:S08]  /*a8b0*/  DADD R2, -R22, R2 ;  /* 0x0000000016027229 */ /* 0x000fd00000000102 */
[----:B------:R-:W-:-:S08]  /*a8c0*/  DADD R28, -R18, R2 ;  /* 0x00000000121c7229 */ /* 0x000fd00000000102 */
[----:B------:R-:W-:-:S06]  /*a8d0*/  DADD R8, -R24, R28 ;  /* 0x0000000018087229 */ /* 0x000fcc000000011c */
[----:B------:R-:W0:Y:S04]  /*a8e0*/  MUFU.RCP64H R3, R9 ;  /* 0x0000000900037308 */ /* 0x000e280000001800 */
[----:B------:R-:W-:-:S04]  /*a8f0*/  IADD3 R2, PT, PT, R9, 0x300402, RZ ;  /* 0x0030040209027810 */ /* 0x000fc80007ffe0ff */
[----:B------:R-:W-:Y:S02]  /*a900*/  FSETP.GEU.AND P0, PT, |R2|, 5.8789094863358348022e-39, PT ;  /* 0x004004020200780b */ /* 0x000fe40003f0e200 */
[----:B0-----:R-:W-:-:S08]  /*a910*/  DFMA R4, -R8, R2, 1 ;  /* 0x3ff000000804742b */ /* 0x001fd00000000102 */
[----:B------:R-:W-:-:S08]  /*a920*/  DFMA R4, R4, R4, R4 ;  /* 0x000000040404722b */ /* 0x000fd00000000004 */
[----:B------:R-:W-:-:S08]  /*a930*/  DFMA R4, R2, R4, R2 ;  /* 0x000000040204722b */ /* 0x000fd00000000002 */
[----:B------:R-:W-:-:S08]  /*a940*/  DFMA R6, -R8, R4, 1 ;  /* 0x3ff000000806742b */ /* 0x000fd00000000104 */
[----:B------:R-:W-:Y:S01]  /*a950*/  DFMA R4, R4, R6, R4 ;  /* 0x000000060404722b */ /* 0x000fe20000000004 */
[----:B------:R-:W-:Y:S10]  /*a960*/  @P0 BRA `(.L_x_178) ;  /* 0x0000000000180947 */ /* 0x000ff40003800000 */
[----:B------:R-:W-:Y:S01]  /*a970*/  LOP3.LUT R0, R9, 0x7fffffff, RZ, 0xc0, !PT ;  /* 0x7fffffff09007812 */ /* 0x000fe200078ec0ff */
[----:B------:R-:W-:Y:S02]  /*a980*/  IMAD.MOV.U32 R2, RZ, RZ, R8 ;  /* 0x000000ffff027224 */ /* 0x000fe400078e0008 */
[----:B------:R-:W-:Y:S01]  /*a990*/  IMAD.MOV.U32 R3, RZ, RZ, R9 ;  /* 0x000000ffff037224 */ /* 0x000fe200078e0009 */
[----:B------:R-:W-:Y:S02]  /*a9a0*/  IADD3 R6, PT, PT, R0, -0x100000, RZ ;  /* 0xfff0000000067810 */ /* 0x000fe40007ffe0ff */
[----:B------:R-:W-:-:S07]  /*a9b0*/  MOV R0, 0xa9d0 ;  /* 0x0000a9d000007802 */ /* 0x000fce0000000f00 */
[----:B------:R-:W-:Y:S05]  /*a9c0*/  CALL.REL.NOINC `($__internal_0_$__cuda_sm20_dblrcp_rn_slowpath_v3) ;  /* 0x0000009400187944 */ /* 0x000fea0003c00000 */
.L_x_178:
[----:B------:R-:W-:Y:S05]  /*a9d0*/  BSYNC.RECONVERGENT B0 ;  /* 0x0000000000007941 */ /* 0x000fea0003800200 */
.L_x_177:
[----:B------:R-:W0:Y:S01]  /*a9e0*/  MUFU.RCP64H R3, R29 ;  /* 0x0000001d00037308 */ /* 0x000e220000001800 */
[----:B------:R-:W-:Y:S01]  /*a9f0*/  IMAD.MOV.U32 R2, RZ, RZ, 0x1 ;  /* 0x00000001ff027424 */ /* 0x000fe200078e00ff */
[----:B------:R-:W-:Y:S01]  /*aa00*/  DMUL R10, R22, R18 ;  /* 0x00000012160a7228 */ /* 0x000fe20000000000 */
[----:B------:R-:W-:Y:S01]  /*aa10*/  BSSY.RECONVERGENT B3, `(.L_x_179) ;  /* 0x0000017000037945 */ /* 0x000fe20003800200 */
[----:B------:R-:W-:-:S08]  /*aa20*/  DADD R14, R28, -R22 ;  /* 0x000000001c0e7229 */ /* 0x000fd00000000816 */
        /* <DEDUP_REMOVED lines=8> */
[----:B------:R-:W-:Y:S02]  /*aab0*/  DFMA R2, R2, R8, R6 ;  /* 0x000000080202722b */ /* 0x000fe40000000006 */
[----:B------:R-:W-:-:S08]  /*aac0*/  DADD R6, -R28, R18 ;  /* 0x000000001c067229 */ /* 0x000fd00000000112 */
[----:B------:R-:W-:Y:S01]  /*aad0*/  FFMA R0, RZ, R29, R3 ;  /* 0x0000001dff007223 */ /* 0x000fe20000000003 */
[----:B------:R-:W-:-:S04]  /*aae0*/  DMUL R4, R6, R4 ;  /* 0x0000000406047228 */ /* 0x000fc80000000000 */
[----:B------:R-:W-:-:S04]  /*aaf0*/  FSETP.GT.AND P0, PT, |R0|, 1.469367938527859385e-39, PT ;  /* 0x001000000000780b */ /* 0x000fc80003f04200 */
[----:B------:R-:W-:-:S09]  /*ab00*/  DFMA R14, R4, R14, R28 ;  /* 0x0000000e040e722b */ /* 0x000fd2000000001c */
[----:B------:R-:W-:Y:S05]  /*ab10*/  @P0 BRA P1, `(.L_x_180) ;  /* 0x0000000000180947 */ /* 0x000fea0000800000 */
[----:B------:R-:W-:Y:S01]  /*ab20*/  IMAD.MOV.U32 R2, RZ, RZ, R10 ;  /* 0x000000ffff027224 */ /* 0x000fe200078e000a */
[----:B------:R-:W-:Y:S01]  /*ab30*/  MOV R3, R11 ;  /* 0x0000000b00037202 */ /* 0x000fe20000000f00 */
[----:B------:R-:W-:Y:S01]  /*ab40*/  IMAD.MOV.U32 R4, RZ, RZ, R28 ;  /* 0x000000ffff047224 */ /* 0x000fe200078e001c */
[----:B------:R-:W-:Y:S01]  /*ab50*/  MOV R0, 0xab80 ;  /* 0x0000ab8000007802 */ /* 0x000fe20000000f00 */
[----:B------:R-:W-:-:S07]  /*ab60*/  IMAD.MOV.U32 R5, RZ, RZ, R29 ;  /* 0x000000ffff057224 */ /* 0x000fce00078e001d */
[----:B------:R-:W-:Y:S05]  /*ab70*/  CALL.REL.NOINC `($__internal_1_$__cuda_sm20_div_rn_f64_full) ;  /* 0x00000094004c7944 */ /* 0x000fea0003c00000 */
.L_x_180:
[----:B------:R-:W-:Y:S05]  /*ab80*/  BSYNC.RECONVERGENT B3 ;  /* 0x0000000000037941 */ /* 0x000fea0003800200 */
.L_x_179:
        /* <DEDUP_REMOVED lines=8> */
[----:B------:R-:W-:-:S06]  /*ac10*/  DMUL R6, R24, R14 ;  /* 0x0000000e18067228 */ /* 0x000fcc0000000000 */
        /* <DEDUP_REMOVED lines=17> */
.L_x_182:
[----:B------:R-:W-:Y:S05]  /*ad30*/  BSYNC.RECONVERGENT B3 ;  /* 0x0000000000037941 */ /* 0x000fea0003800200 */
.L_x_181:
[----:B------:R-:W-:Y:S01]  /*ad40*/  DSETP.NEU.AND P0, PT, R32, RZ, PT ;  /* 0x000000ff2000722a */ /* 0x000fe20003f0d000 */
[----:B------:R-:W-:Y:S01]  /*ad50*/  MOV R30, R22 ;  /* 0x00000016001e7202 */ /* 0x000fe20000000f00 */
[----:B------:R-:W-:Y:S01]  /*ad60*/  IMAD.MOV.U32 R31, RZ, RZ, R23 ;  /* 0x000000ffff1f7224 */ /* 0x000fe200078e0017 */
[----:B------:R-:W-:Y:S01]  /*ad70*/  MOV R27, R19 ;  /* 0x00000013001b7202 */ /* 0x000fe20000000f00 */
[----:B------:R-:W-:Y:S02]  /*ad80*/  IMAD.MOV.U32 R26, RZ, RZ, R18 ;  /* 0x000000ffff1a7224 */ /* 0x000fe400078e0012 */
[----:B------:R-:W-:Y:S01]  /*ad90*/  DSETP.LT.OR P0, PT, R34, RZ, !P0 ;  /* 0x000000ff2200722a */ /* 0x000fe20004701400 */
[----:B------:R-:W-:Y:S02]  /*ada0*/  IMAD.MOV.U32 R16, RZ, RZ, 0x0 ;  /* 0x00000000ff107424 */ /* 0x000fe400078e00ff */
[----:B------:R-:W-:-:S11]  /*adb0*/  IMAD.MOV.U32 R17, RZ, RZ, 0x7ff80000 ;  /* 0x7ff80000ff117424 */ /* 0x000fd600078e00ff */
[----:B------:R-:W-:Y:S05]  /*adc0*/  @P0 BRA `(.L_x_176) ;  /* 0x0000002800040947 */ /* 0x000fea0003800000 */
[----:B------:R-:W0:Y:S01]  /*add0*/  LDC.64 R4, c[0x3][0x28] ;  /* 0x00c00a00ff047b82 */ /* 0x000e220000000a00 */
[----:B------:R-:W-:Y:S01]  /*ade0*/  DADD R2, R34, |R32| ;  /* 0x0000000022027229 */ /* 0x000fe20000000420 */
[----:B------:R-:W-:Y:S01]  /*adf0*/  MOV R30, R22 ;  /* 0x00000016001e7202 */ /* 0x000fe20000000f00 */
[----:B------:R-:W-:Y:S01]  /*ae00*/  IMAD.MOV.U32 R31, RZ, RZ, R23 ;  /* 0x000000ffff1f7224 */ /* 0x000fe200078e0017 */
[----:B------:R-:W-:Y:S01]  /*ae10*/  MOV R27, R19 ;  /* 0x00000013001b7202 */ /* 0x000fe20000000f00 */
[----:B------:R-:W-:Y:S02]  /*ae20*/  IMAD.MOV.U32 R26, RZ, RZ, R18 ;  /* 0x000000ffff1a7224 */ /* 0x000fe400078e0012 */
[----:B------:R-:W-:Y:S01]  /*ae30*/  IMAD.MOV.U32 R16, RZ, RZ, 0x0 ;  /* 0x00000000ff107424 */ /* 0x000fe200078e00ff */
[----:B------:R-:W1:Y:S01]  /*ae40*/  LDC.64 R6, c[0x3][0x20] ;  /* 0x00c00800ff067b82 */ /* 0x000e620000000a00 */
[----:B------:R-:W-:Y:S01]  /*ae50*/  IMAD.MOV.U32 R17, RZ, RZ, 0x7ff80000 ;  /* 0x7ff80000ff117424 */ /* 0x000fe200078e00ff */
[----:B0-----:R-:W-:-:S06]  /*ae60*/  DSETP.GT.AND P0, PT, R2, R4, PT ;  /* 0x000000040200722a */ /* 0x001fcc0003f04000 */
[----:B-1----:R-:W-:-:S14]  /*ae70*/  DSETP.LT.OR P0, PT, R2, R6, P0 ;  /* 0x000000060200722a */ /* 0x002fdc0000701400 */
[----:B------:R-:W-:Y:S05]  /*ae80*/  @P0 BRA `(.L_x_176) ;  /* 0x0000002400d40947 */ /* 0x000fea0003800000 */
[----:B------:R-:W0:Y:S01]  /*ae90*/  MUFU.RCP64H R3, 25 ;  /* 0x4039000000037908 */ /* 0x000e220000001800 */
[----:B------:R-:W-:Y:S01]  /*aea0*/  MOV R8, 0x0 ;  /* 0x0000000000087802 */ /* 0x000fe20000000f00 */
[----:B------:R-:W-:Y:S01]  /*aeb0*/  IMAD.MOV.U32 R9, RZ, RZ, 0x40390000 ;  /* 0x40390000ff097424 */ /* 0x000fe200078e00ff */
[----:B------:R-:W-:Y:S01]  /*aec0*/  DMUL R4, R6, R4 ;  /* 0x0000000406047228 */ /* 0x000fe20000000000 */
[----:B------:R-:W-:Y:S01]  /*aed0*/  IMAD.MOV.U32 R2, RZ, RZ, 0x1 ;  /* 0x00000001ff027424 */ /* 0x000fe200078e00ff */
[----:B------:R-:W-:Y:S01]  /*aee0*/  UMOV UR8, 0x9bdb1700 ;  /* 0x9bdb170000087882 */ /* 0x000fe20000000000 */
[----:B------:R-:W-:Y:S01]  /*aef0*/  UMOV UR9, 0x43edd655 ;  /* 0x43edd65500097882 */ /* 0x000fe20000000000 */
[----:B------:R-:W-:Y:S02]  /*af00*/  DSETP.GT.AND P5, PT, R34, RZ, PT ;  /* 0x000000ff2200722a */ /* 0x000fe40003fa4000 */
[----:B------:R-:W-:Y:S02]  /*af10*/  DSETP.GEU.AND P0, PT, R32, -UR8, PT ;  /* 0x8000000820007e2a */ /* 0x000fe4000bf0e000 */
[----:B------:R-:W-:-:S02]  /*af20*/  DMUL R4, R4, R4 ;  /* 0x0000000404047228 */ /* 0x000fc40000000000 */
[----:B0-----:R-:W-:-:S08]  /*af30*/  DFMA R10, R2, -R8, 1 ;  /* 0x3ff00000020a742b */ /* 0x001fd00000000808 */
[----:B------:R-:W-:Y:S01]  /*af40*/  FSETP.GEU.AND P2, PT, |R5|, 6.5827683646048100446e-37, PT ;  /* 0x036000000500780b */ /* 0x000fe20003f4e200 */
[----:B------:R-:W-:-:S08]  /*af50*/  DFMA R10, R10, R10, R10 ;  /* 0x0000000a0a0a722b */ /* 0x000fd0000000000a */
[----:B------:R-:W-:-:S08]  /*af60*/  DFMA R10, R2, R10, R2 ;  /* 0x0000000a020a722b */ /* 0x000fd00000000002 */
[----:B------:R-:W-:-:S08]  /*af70*/  DFMA R8, R10, -R8, 1 ;  /* 0x3ff000000a08742b */ /* 0x000fd00000000808 */
[----:B------:R-:W-:-:S08]  /*af80*/  DFMA R8, R10, R8, R10 ;  /* 0x000000080a08722b */ /* 0x000fd0000000000a */
        /* <DEDUP_REMOVED lines=12> */
.L_x_183:
[----:B------:R-:W-:Y:S01]  /*b050*/  DSETP.LT.AND P0, PT, R34, R2, !P0 ;  /* 0x000000022200722a */ /* 0x000fe20004701000 */
[----:B------:R-:W-:Y:S01]  /*b060*/  IMAD.MOV.U32 R30, RZ, RZ, R22 ;  /* 0x000000ffff1e7224 */ /* 0x000fe200078e0016 */
[----:B------:R-:W-:Y:S01]  /*b070*/  MOV R26, R18 ;  /* 0x00000012001a7202 */ /* 0x000fe20000000f00 */
[----:B------:R-:W-:Y:S01]  /*b080*/  IMAD.MOV.U32 R31, RZ, RZ, R23 ;  /* 0x000000ffff1f7224 */ /* 0x000fe200078e0017 */
[----:B------:R-:W-:Y:S01]  /*b090*/  MOV R17, 0x7ff80000 ;  /* 0x7ff8000000117802 */ /* 0x000fe20000000f00 */
[----:B------:R-:W-:Y:S02]  /*b0a0*/  IMAD.MOV.U32 R27, RZ, RZ, R19 ;  /* 0x000000ffff1b7224 */ /* 0x000fe400078e0013 */
[----:B------:R-:W-:-:S07]  /*b0b0*/  IMAD.MOV.U32 R16, RZ, RZ, 0x0 ;  /* 0x00000000ff107424 */ /* 0x000fce00078e00ff */
        /* <DEDUP_REMOVED lines=33> */
.L_x_187:
[----:B------:R-:W-:Y:S05]  /*b2d0*/  BSYNC.RECONVERGENT B4 ;  /* 0x0000000000047941 */ /* 0x000fea0003800200 */
.L_x_186:
        /* <DEDUP_REMOVED lines=28> */
.L_x_189:
[----:B------:R-:W-:Y:S05]  /*b4a0*/  BSYNC.RECONVERGENT B4 ;  /* 0x0000000000047941 */ /* 0x000fea0003800200 */
.L_x_188:
        /* <DEDUP_REMOVED lines=19> */
.L_x_191:
[----:B------:R-:W-:Y:S05]  /*b5e0*/  BSYNC.RECONVERGENT B4 ;  /* 0x0000000000047941 */ /* 0x000fea0003800200 */
.L_x_190:
[----:B------:R-:W-:Y:S01]  /*b5f0*/  IMAD.MOV.U32 R12, RZ, RZ, R2 ;  /* 0x000000ffff0c7224 */ /* 0x000fe200078e0002 */
[----:B------:R-:W-:Y:S01]  /*b600*/  MOV R34, R16 ;  /* 0x0000001000227202 */ /* 0x000fe20000000f00 */
[----:B------:R-:W-:Y:S02]  /*b610*/  IMAD.MOV.U32 R13, RZ, RZ, R3 ;  /* 0x000000ffff0d7224 */ /* 0x000fe400078e0003 */
[----:B------:R-:W-:-:S07]  /*b620*/  IMAD.MOV.U32 R35, RZ, RZ, R17 ;  /* 0x000000ffff237224 */ /* 0x000fce00078e0011 */
.L_x_185:
[----:B------:R-:W-:Y:S05]  /*b630*/  BSYNC.RECONVERGENT B3 ;  /* 0x0000000000037941 */ /* 0x000fea0003800200 */
.L_x_184:
[----:B------:R-:W-:-:S07]  /*b640*/  IMAD.MOV.U32 R11, RZ, RZ, RZ ;  /* 0x000000ffff0b7224 */ /* 0x000fce00078e00ff */
.L_x_217:
        /* <DEDUP_REMOVED lines=27> */
.L_x_193:
[----:B------:R-:W-:Y:S05]  /*b800*/  BSYNC.RECONVERGENT B3 ;  /* 0x0000000000037941 */ /* 0x000fea0003800200 */
.L_x_192:
        /* <DEDUP_REMOVED lines=30> */
.L_x_195:
[----:B------:R-:W-:Y:S05]  /*b9f0*/  BSYNC.RECONVERGENT B3 ;  /* 0x0000000000037941 */ /* 0x000fea0003800200 */
.L_x_194:
[----:B------:R-:W-:Y:S01]  /*ba00*/  DFMA R6, R16, R6, R32 ;  /* 0x000000061006722b */ /* 0x000fe20000000020 */
[----:B------:R-:W-:Y:S01]  /*ba10*/  UMOV UR8, 0x55555555 ;  /* 0x5555555500087882 */ /* 0x000fe20000000000 */
[----:B------:R-:W-:Y:S01]  /*ba20*/  UMOV UR9, 0x3fd55555 ;  /* 0x3fd5555500097882 */ /* 0x000fe20000000000 */
[----:B------:R-:W-:Y:S01]  /*ba30*/  IMAD.MOV.U32 R30, RZ, RZ, R22 ;  /* 0x000000ffff1e7224 */ /* 0x000fe200078e0016 */
[----:B------:R-:W-:Y:S01]  /*ba40*/  MOV R26, R18 ;  /* 0x00000012001a7202 */ /* 0x000fe20000000f00 */
[----:B------:R-:W-:Y:S01]  /*ba50*/  IMAD.MOV.U32 R31, RZ, RZ, R23 ;  /* 0x000000ffff1f7224 */ /* 0x000fe200078e0017 */
[----:B------:R-:W-:Y:S01]  /*ba60*/  MOV R17, 0x7ff80000 ;  /* 0x7ff8000000117802 */ /* 0x000fe20000000f00 */
[----:B------:R-:W-:Y:S01]  /*ba70*/  IMAD.MOV.U32 R27, RZ, RZ, R19 ;  /* 0x000000ffff1b7224 */ /* 0x000fe200078e0013 */
[C---:B------:R-:W-:Y:S01]  /*ba80*/  DADD R34, R6.reuse, R34 ;  /* 0x0000000006227229 */ /* 0x040fe20000000022 */
[----:B------:R-:W-:Y:S01]  /*ba90*/  IMAD.MOV.U32 R16, RZ, RZ, 0x0 ;  /* 0x00000000ff107424 */ /* 0x000fe200078e00ff */
        /* <DEDUP_REMOVED lines=10> */
[----:B------:R-:W-:Y:S01]  /*bb40*/  IMAD.MOV.U32 R17, RZ, RZ, R3 ;  /* 0x000000ffff117224 */ /* 0x000fe200078e0003 */
[----:B------:R-:W-:Y:S01]  /*bb50*/  BSSY.RECONVERGENT B3, `(.L_x_196) ;  /* 0x0000017000037945 */ /* 0x000fe20003800200 */
[----:B------:R-:W-:Y:S01]  /*bb60*/  IMAD.MOV.U32 R16, RZ, RZ, R2 ;  /* 0x000000ffff107224 */ /* 0x000fe200078e0002 */
[----:B------:R-:W-:Y:S01]  /*bb70*/  MOV R2, 0x1 ;  /* 0x0000000100027802 */ /* 0x000fe20000000f00 */
[----:B------:R-:W0:Y:S04]  /*bb80*/  MUFU.RCP64H R3, R17 ;  /* 0x0000001100037308 */ /* 0x000e280000001800 */
[----:B------:R-:W-:-:S10]  /*bb90*/  DADD R8, -R16, R34 ;  /* 0x0000000010087229 */ /* 0x000fd40000000122 */
        /* <DEDUP_REMOVED lines=18> */
.L_x_197:
[----:B------:R-:W-:Y:S05]  /*bcc0*/  BSYNC.RECONVERGENT B3 ;  /* 0x0000000000037941 */ /* 0x000fea0003800200 */
.L_x_196:
        /* <DEDUP_REMOVED lines=30> */
.L_x_200:
[----:B------:R-:W-:Y:S05]  /*beb0*/  BSYNC.RECONVERGENT B3 ;  /* 0x0000000000037941 */ /* 0x000fea0003800200 */
.L_x_199:
        /* <DEDUP_REMOVED lines=30> */
.L_x_202:
[----:B------:R-:W-:Y:S05]  /*c0a0*/  BSYNC.RECONVERGENT B3 ;  /* 0x0000000000037941 */ /* 0x000fea0003800200 */
.L_x_201:
[----:B------:R-:W-:Y:S01]  /*c0b0*/  DFMA R6, R16, R6, R34 ;  /* 0x000000061006722b */ /* 0x000fe20000000022 */
[----:B------:R-:W-:Y:S01]  /*c0c0*/  UMOV UR8, 0x55555555 ;  /* 0x5555555500087882 */ /* 0x000fe20000000000 */
[----:B------:R-:W-:Y:S01]  /*c0d0*/  UMOV UR9, 0x3fd55555 ;  /* 0x3fd5555500097882 */ /* 0x000fe20000000000 */
[----:B------:R-:W-:Y:S01]  /*c0e0*/  MOV R30, R22 ;  /* 0x00000016001e7202 */ /* 0x000fe20000000f00 */
[----:B------:R-:W-:Y:S01]  /*c0f0*/  IMAD.MOV.U32 R31, RZ, RZ, R23 ;  /* 0x000000ffff1f7224 */ /* 0x000fe200078e0017 */
[----:B------:R-:W-:Y:S01]  /*c100*/  MOV R27, R19 ;  /* 0x00000013001b7202 */ /* 0x000fe20000000f00 */
[----:B------:R-:W-:Y:S02]  /*c110*/  IMAD.MOV.U32 R26, RZ, RZ, R18 ;  /* 0x000000ffff1a7224 */ /* 0x000fe400078e0012 */
[C---:B------:R-:W-:Y:S01]  /*c120*/  DADD R32, R6.reuse, R32 ;  /* 0x0000000006207229 */ /* 0x040fe20000000020 */
[----:B------:R-:W-:Y:S01]  /*c130*/  IMAD.MOV.U32 R16, RZ, RZ, 0x0 ;  /* 0x00000000ff107424 */ /* 0x000fe200078e00ff */
[----:B------:R-:W-:Y:S01]  /*c140*/  DADD R34, R6, R34 ;  /* 0x0000000006227229 */ /* 0x000fe20000000022 */
[----:B------:R-:W-:-:S05]  /*c150*/  IMAD.MOV.U32 R17, RZ, RZ, 0x7ff80000 ;  /* 0x7ff80000ff117424 */ /* 0x000fca00078e00ff */
        /* <DEDUP_REMOVED lines=10> */
[----:B------:R-:W-:Y:S01]  /*c200*/  MOV R16, R2 ;  /* 0x0000000200107202 */ /* 0x000fe20000000f00 */
[----:B------:R-:W-:Y:S01]  /*c210*/  IMAD.MOV.U32 R2, RZ, RZ, 0x1 ;  /* 0x00000001ff027424 */ /* 0x000fe200078e00ff */
[----:B------:R-:W-:Y:S01]  /*c220*/  BSSY.RECONVERGENT B3, `(.L_x_203) ;  /* 0x0000015000037945 */ /* 0x000fe20003800200 */
[----:B------:R-:W0:Y:S03]  /*c230*/  MUFU.RCP64H R3, R17 ;  /* 0x0000001100037308 */ /* 0x000e260000001800 */
[----:B------:R-:W-:-:S10]  /*c240*/  DADD R6, R34, -R16 ;  /* 0x0000000022067229 */ /* 0x000fd40000000810 */
        /* <DEDUP_REMOVED lines=18> */
.L_x_204:
[----:B------:R-:W-:Y:S05]  /*c370*/  BSYNC.RECONVERGENT B3 ;  /* 0x0000000000037941 */ /* 0x000fea0003800200 */
.L_x_203:
        /* <DEDUP_REMOVED lines=30> */
.L_x_206:
[----:B------:R-:W-:Y:S05]  /*c560*/  BSYNC.RECONVERGENT B3 ;  /* 0x0000000000037941 */ /* 0x000fea0003800200 */
.L_x_205:
        /* <DEDUP_REMOVED lines=30> */
.L_x_208:
[----:B------:R-:W-:Y:S05]  /*c750*/  BSYNC.RECONVERGENT B3 ;  /* 0x0000000000037941 */ /* 0x000fea0003800200 */
.L_x_207:
[----:B------:R-:W-:Y:S01]  /*c760*/  DFMA R6, R16, R6, R34 ;  /* 0x000000061006722b */ /* 0x000fe20000000022 */
[----:B------:R-:W-:Y:S01]  /*c770*/  UMOV UR8, 0x55555555 ;  /* 0x5555555500087882 */ /* 0x000fe20000000000 */
[----:B------:R-:W-:Y:S01]  /*c780*/  UMOV UR9, 0x3fd55555 ;  /* 0x3fd5555500097882 */ /* 0x000fe20000000000 */
[----:B------:R-:W-:Y:S02]  /*c790*/  HFMA2 R16, -RZ, RZ, 0, 0 ;  /* 0x00000000ff107431 */ /* 0x000fe400000001ff */
[----:B------:R-:W-:Y:S01]  /*c7a0*/  IMAD.MOV.U32 R30, RZ, RZ, R22 ;  /* 0x000000ffff1e7224 */ /* 0x000fe200078e0016 */
[----:B------:R-:W-:Y:S01]  /*c7b0*/  MOV R31, R23 ;  /* 0x00000017001f7202 */ /* 0x000fe20000000f00 */
[----:B------:R-:W-:Y:S01]  /*c7c0*/  IMAD.MOV.U32 R26, RZ, RZ, R18 ;  /* 0x000000ffff1a7224 */ /* 0x000fe200078e0012 */
[--C-:B------:R-:W-:Y:S01]  /*c7d0*/  DADD R32, R32, R6.reuse ;  /* 0x0000000020207229 */ /* 0x100fe20000000006 */
[----:B------:R-:W-:Y:S01]  /*c7e0*/  IMAD.MOV.U32 R27, RZ, RZ, R19 ;  /* 0x000000ffff1b7224 */ /* 0x000fe200078e0013 */
        /* <DEDUP_REMOVED lines=11> */
[----:B------:R-:W-:Y:S01]  /*c8a0*/  MOV R17, R3 ;  /* 0x0000000300117202 */ /* 0x000fe20000000f00 */
[----:B------:R-:W-:Y:S01]  /*c8b0*/  IMAD.MOV.U32 R16, RZ, RZ, R2 ;  /* 0x000000ffff107224 */ /* 0x000fe200078e0002 */
[----:B------:R-:W-:Y:S01]  /*c8c0*/  BSSY.RECONVERGENT B3, `(.L_x_209) ;  /* 0x0000016000037945 */ /* 0x000fe20003800200 */
[----:B------:R-:W-:Y:S01]  /*c8d0*/  IMAD.MOV.U32 R2, RZ, RZ, 0x1 ;  /* 0x00000001ff027424 */ /* 0x000fe200078e00ff */
[----:B------:R-:W0:Y:S03]  /*c8e0*/  MUFU.RCP64H R3, R17 ;  /* 0x0000001100037308 */ /* 0x000e260000001800 */
        /* <DEDUP_REMOVED lines=19> */
.L_x_210:
[----:B------:R-:W-:Y:S05]  /*ca20*/  BSYNC.RECONVERGENT B3 ;  /* 0x0000000000037941 */ /* 0x000fea0003800200 */
.L_x_209:
        /* <DEDUP_REMOVED lines=30> */
.L_x_212:
[----:B------:R-:W-:Y:S05]  /*cc10*/  BSYNC.RECONVERGENT B3 ;  /* 0x0000000000037941 */ /* 0x000fea0003800200 */
.L_x_211:
        /* <DEDUP_REMOVED lines=30> */
.L_x_214:
[----:B------:R-:W-:Y:S05]  /*ce00*/  BSYNC.RECONVERGENT B3 ;  /* 0x0000000000037941 */ /* 0x000fea0003800200 */
.L_x_213:
        /* <DEDUP_REMOVED lines=8> */
[--C-:B------:R-:W-:Y:S01]  /*ce90*/  DADD R32, R32, R6.reuse ;  /* 0x0000000020207229 */ /* 0x100fe20000000006 */
        /* <DEDUP_REMOVED lines=35> */
.L_x_216:
[----:B------:R-:W-:Y:S05]  /*d0d0*/  BSYNC.RECONVERGENT B3 ;  /* 0x0000000000037941 */ /* 0x000fea0003800200 */
.L_x_215:
[----:B------:R-:W0:Y:S02]  /*d0e0*/  LDCU.64 UR8, c[0x3][0x8] ;  /* 0x00c00100ff0877ac */ /* 0x000e240008000a00 */
[----:B0-----:R-:W-:-:S14]  /*d0f0*/  DSETP.GTU.AND P0, PT, |R2|, UR8, PT ;  /* 0x0000000802007e2a */ /* 0x001fdc000bf0c200 */
[----:B------:R-:W-:Y:S05]  /*d100*/  @!P0 BRA `(.L_x_198) ;  /* 0x0000000000288947 */ /* 0x000fea0003800000 */
[----:B------:R-:W-:Y:S01]  /*d110*/  VIADD R11, R11, 0x4 ;  /* 0x000000040b0b7836 */ /* 0x000fe20000000000 */
[----:B------:R-:W-:Y:S01]  /*d120*/  MOV R30, R22 ;  /* 0x00000016001e7202 */ /* 0x000fe20000000f00 */
[----:B------:R-:W-:Y:S01]  /*d130*/  IMAD.MOV.U32 R31, RZ, RZ, R23 ;  /* 0x000000ffff1f7224 */ /* 0x000fe200078e0017 */
[----:B------:R-:W-:Y:S01]  /*d140*/  MOV R27, R19 ;  /* 0x00000013001b7202 */ /* 0x000fe20000000f00 */
[----:B------:R-:W-:Y:S01]  /*d150*/  IMAD.MOV.U32 R26, RZ, RZ, R18 ;  /* 0x000000ffff1a7224 */ /* 0x000fe200078e0012 */
[----:B------:R-:W-:Y:S01]  /*d160*/  ISETP.NE.AND P0, PT, R11, 0x64, PT ;  /* 0x000000640b00780c */ /* 0x000fe20003f05270 */
[----:B------:R-:W-:Y:S02]  /*d170*/  IMAD.MOV.U32 R16, RZ, RZ, 0x0 ;  /* 0x00000000ff107424 */ /* 0x000fe400078e00ff */
[----:B------:R-:W-:-:S10]  /*d180*/  IMAD.MOV.U32 R17, RZ, RZ, 0x7ff80000 ;  /* 0x7ff80000ff117424 */ /* 0x000fd400078e00ff */
[----:B------:R-:W-:Y:S05]  /*d190*/  @!P0 BRA `(.L_x_176) ;  /* 0x0000000400108947 */ /* 0x000fea0003800000 */
[----:B------:R-:W-:Y:S05]  /*d1a0*/  BRA `(.L_x_217) ;  /* 0xffffffe400287947 */ /* 0x000fea000383ffff */
.L_x_198:
        /* <DEDUP_REMOVED lines=40> */
.L_x_219:
[----:B------:R-:W-:Y:S05]  /*d430*/  BSYNC.RECONVERGENT B3 ;  /* 0x0000000000037941 */ /* 0x000fea0003800200 */
.L_x_218:
        /* <DEDUP_REMOVED lines=19> */
.L_x_221:
[----:B------:R-:W-:Y:S05]  /*d570*/  BSYNC.RECONVERGENT B3 ;  /* 0x0000000000037941 */ /* 0x000fea0003800200 */
.L_x_220:
[----:B------:R-:W-:Y:S01]  /*d580*/  IMAD.MOV.U32 R16, RZ, RZ, R2 ;  /* 0x000000ffff107224 */ /* 0x000fe200078e0002 */
[----:B------:R-:W-:Y:S01]  /*d590*/  MOV R17, R3 ;  /* 0x0000000300117202 */ /* 0x000fe20000000f00 */
[----:B------:R-:W-:Y:S01]  /*d5a0*/  IMAD.MOV.U32 R30, RZ, RZ, R22 ;  /* 0x000000ffff1e7224 */ /* 0x000fe200078e0016 */
[----:B------:R-:W-:Y:S01]  /*d5b0*/  MOV R26, R18 ;  /* 0x00000012001a7202 */ /* 0x000fe20000000f00 */
[----:B------:R-:W-:Y:S02]  /*d5c0*/  IMAD.MOV.U32 R31, RZ, RZ, R23 ;  /* 0x000000ffff1f7224 */ /* 0x000fe400078e0017 */
[----:B------:R-:W-:-:S07]  /*d5d0*/  IMAD.MOV.U32 R27, RZ, RZ, R19 ;  /* 0x000000ffff1b7224 */ /* 0x000fce00078e0013 */
.L_x_176:
[----:B------:R-:W-:Y:S05]  /*d5e0*/  BSYNC.RECONVERGENT B2 ;  /* 0x0000000000027941 */ /* 0x000fea0003800200 */
.L_x_175:
[----:B------:R-:W-:Y:S02]  /*d5f0*/  HFMA2 R32, -RZ, RZ, 0, 0 ;  /* 0x00000000ff207431 */ /* 0x000fe400000001ff */
[----:B------:R-:W-:Y:S01]  /*d600*/  IMAD.MOV.U32 R11, RZ, RZ, RZ ;  /* 0x000000ffff0b7224 */ /* 0x000fe200078e00ff */
[----:B------:R-:W-:Y:S01]  /*d610*/  CS2R R34, SRZ ;  /* 0x0000000000227805 */ /* 0x000fe2000001ff00 */
[----:B------:R-:W-:-:S07]  /*d620*/  IMAD.MOV.U32 R33, RZ, RZ, 0x3ff00000 ;  /* 0x3ff00000ff217424 */ /* 0x000fce00078e00ff */
.L_x_263:
        /* <DEDUP_REMOVED lines=27> */
.L_x_223:
[----:B------:R-:W-:Y:S05]  /*d7e0*/  BSYNC.RECONVERGENT B2 ;  /* 0x0000000000027941 */ /* 0x000fea0003800200 */
.L_x_222:
        /* <DEDUP_REMOVED lines=27> */
.L_x_225:
[----:B------:R-:W-:Y:S05]  /*d9a0*/  BSYNC.RECONVERGENT B2 ;  /* 0x0000000000027941 */ /* 0x000fea0003800200 */
.L_x_224:
        /* <DEDUP_REMOVED lines=27> */
.L_x_227:
[----:B------:R-:W-:Y:S05]  /*db60*/  BSYNC.RECONVERGENT B2 ;  /* 0x0000000000027941 */ /* 0x000fea0003800200 */
.L_x_226:
        /* <DEDUP_REMOVED lines=27> */
.L_x_229:
[----:B------:R-:W-:Y:S05]  /*dd20*/  BSYNC.RECONVERGENT B2 ;  /* 0x0000000000027941 */ /* 0x000fea0003800200 */
.L_x_228:
[C---:B------:R-:W-:Y:S01]  /*dd30*/  DADD R2, R8.reuse, R22 ;  /* 0x0000000008027229 */ /* 0x040fe20000000016 */
[----:B------:R-:W-:Y:S01]  /*dd40*/  UMOV UR8, 0x9ee75616 ;  /* 0x9ee7561600087882 */ /* 0x000fe20000000000 */
[----:B------:R-:W-:Y:S01]  /*dd50*/  DADD R4, R8, R18 ;  /* 0x0000000008047229 */ /* 0x000fe20000000012 */
[----:B------:R-:W-:Y:S01]  /*dd60*/  UMOV UR9, 0x3cd203af ;  /* 0x3cd203af00097882 */ /* 0x000fe20000000000 */
[----:B------:R-:W-:Y:S04]  /*dd70*/  BSSY.RECONVERGENT B2, `(.L_x_230) ;  /* 0x000001c000027945 */ /* 0x000fe80003800200 */
[----:B------:R-:W-:Y:S02]  /*dd80*/  DMUL R2, R2, R8 ;  /* 0x0000000802027228 */ /* 0x000fe40000000000 */
[----:B------:R-:W-:-:S06]  /*dd90*/  DADD R8, R8, R12 ;  /* 0x0000000008087229 */ /* 0x000fcc000000000c */
[----:B------:R-:W-:-:S08]  /*dda0*/  DMUL R4, R2, R4 ;  /* 0x0000000402047228 */ /* 0x000fd00000000000 */
        /* <DEDUP_REMOVED lines=19> */
[----:B------:R-:W-:Y:S01]  /*dee0*/  MOV R0, 0xdf10 ;  /* 0x0000df1000007802 */ /* 0x000fe20000000f00 */
[----:B------:R-:W-:-:S07]  /*def0*/  IMAD.MOV.U32 R3, RZ, RZ, R33 ;  /* 0x000000ffff037224 */ /* 0x000fce00078e0021 */
[----:B------:R-:W-:Y:S05]  /*df00*/  CALL.REL.NOINC `($__internal_1_$__cuda_sm20_div_rn_f64_full) ;  /* 0x0000006000687944 */ /* 0x000fea0003c00000 */
.L_x_233:
[----:B------:R-:W-:Y:S05]  /*df10*/  BSYNC.RECONVERGENT B3 ;  /* 0x0000000000037941 */ /* 0x000fea0003800200 */
.L_x_232:
[----:B------:R-:W-:-:S11]  /*df20*/  DADD R34, R34, R2 ;  /* 0x0000000022227229 */ /* 0x000fd60000000002 */
.L_x_231:
[----:B------:R-:W-:Y:S05]  /*df30*/  BSYNC.RECONVERGENT B2 ;  /* 0x0000000000027941 */ /* 0x000fea0003800200 */
.L_x_230:
[----:B------:R-:W-:Y:S01]  /*df40*/  DADD R2, R12, R18 ;  /* 0x000000000c027229 */ /* 0x000fe20000000012 */
[----:B------:R-:W-:Y:S01]  /*df50*/  MOV R4, 0x9999999a ;  /* 0x9999999a00047802 */ /* 0x000fe20000000f00 */
[----:B------:R-:W-:Y:S01]  /*df60*/  IMAD.MOV.U32 R5, RZ, RZ, 0x3fc99999 ;  /* 0x3fc99999ff057424 */ /* 0x000fe200078e00ff */
[----:B------:R-:W-:Y:S01]  /*df70*/  UMOV UR8, 0x9ee75616 ;  /* 0x9ee7561600087882 */ /* 0x000fe20000000000 */
[----:B------:R-:W-:-:S04]  /*df80*/  UMOV UR9, 0x3cd203af ;  /* 0x3cd203af00097882 */ /* 0x000fc80000000000 */
[----:B------:R-:W-:-:S08]  /*df90*/  DMUL R2, R2, R22 ;  /* 0x0000001602027228 */ /* 0x000fd00000000000 */
[----:B------:R-:W-:-:S08]  /*dfa0*/  DFMA R2, R12, R18, R2 ;  /* 0x000000120c02722b */ /* 0x000fd00000000002 */
[C---:B------:R-:W-:Y:S02]  /*dfb0*/  DADD R30, R2.reuse, R30 ;  /* 0x00000000021e7229 */ /* 0x040fe4000000001e */
[C---:B------:R-:W-:Y:S02]  /*dfc0*/  DADD R28, R2.reuse, R28 ;  /* 0x00000000021c7229 */ /* 0x040fe4000000001c */
[C---:B------:R-:W-:Y:S02]  /*dfd0*/  DADD R26, R2.reuse, R26 ;  /* 0x00000000021a7229 */ /* 0x040fe4000000001a */
[----:B------:R-:W-:Y:S02]  /*dfe0*/  DADD R12, R2, R14 ;  /* 0x00000000020c7229 */ /* 0x000fe4000000000e */
[----:B------:R-:W-:Y:S02]  /*dff0*/  DMUL R30, R30, 0.25 ;  /* 0x3fd000001e1e7828 */ /* 0x000fe40000000000 */
[----:B------:R-:W-:-:S02]  /*e000*/  DMUL R28, R28, 0.25 ;  /* 0x3fd000001c1c7828 */ /* 0x000fc40000000000 */
[----:B------:R-:W-:Y:S02]  /*e010*/  DMUL R26, R26, 0.25 ;  /* 0x3fd000001a1a7828 */ /* 0x000fe40000000000 */
[----:B------:R-:W-:-:S04]  /*e020*/  DMUL R12, R12, 0.25 ;  /* 0x3fd000000c0c7828 */ /* 0x000fc80000000000 */
[----:B------:R-:W-:-:S08]  /*e030*/  DADD R2, R30, R28 ;  /* 0x000000001e027229 */ /* 0x000fd0000000001c */
[----:B------:R-:W-:-:S08]  /*e040*/  DADD R2, R26, R2 ;  /* 0x000000001a027229 */ /* 0x000fd00000000002 */
[----:B------:R-:W-:-:S08]  /*e050*/  DADD R2, R12, R2 ;  /* 0x000000000c027229 */ /* 0x000fd00000000002 */
[----:B------:R-:W-:-:S08]  /*e060*/  DADD R2, R12, R2 ;  /* 0x000000000c027229 */ /* 0x000fd00000000002 */
[----:B------:R-:W-:-:S08]  /*e070*/  DMUL R2, R2, R4 ;  /* 0x0000000402027228 */ /* 0x000fd00000000000 */
[----:B------:R-:W-:-:S14]  /*e080*/  DSETP.GEU.AND P0, PT, |R2|, UR8, PT ;  /* 0x0000000802007e2a */ /* 0x000fdc000bf0e200 */
[----:B------:R-:W-:Y:S05]  /*e090*/  @!P0 BRA `(.L_x_174) ;  /* 0x0000005c00288947 */ /* 0x000fea0003800000 */
[----:B------:R-:W-:Y:S01]  /*e0a0*/  DADD R2, R30, R28 ;  /* 0x000000001e027229 */ /* 0x000fe2000000001c */
[----:B------:R-:W-:Y:S01]  /*e0b0*/  BSSY.RECONVERGENT B2, `(.L_x_234) ;  /* 0x000001b000027945 */ /* 0x000fe20003800200 */
[----:B------:R-:W-:-:S06]  /*e0c0*/  DMUL R32, R32, 0.25 ;  /* 0x3fd0000020207828 */ /* 0x000fcc0000000000 */
[----:B------:R-:W-:-:S08]  /*e0d0*/  DADD R2, R26, R2 ;  /* 0x000000001a027229 */ /* 0x000fd00000000002 */
[----:B------:R-:W-:-:S08]  /*e0e0*/  DADD R2, R12, R2 ;  /* 0x000000000c027229 */ /* 0x000fd00000000002 */
[----:B------:R-:W-:-:S08]  /*e0f0*/  DADD R2, R12, R2 ;  /* 0x000000000c027229 */ /* 0x000fd00000000002 */
[----:B------:R-:W-:Y:S01]  /*e100*/  DMUL R4, R2, R4 ;  /* 0x0000000402047228 */ /* 0x000fe20000000000 */
[----:B------:R-:W-:-:S05]  /*e110*/  IMAD.MOV.U32 R2, RZ, RZ, 0x1 ;  /* 0x00000001ff027424 */ /* 0x000fca00078e00ff */
[----:B------:R-:W0:Y:S02]  /*e120*/  MUFU.RCP64H R3, R5 ;  /* 0x0000000500037308 */ /* 0x000e240000001800 */
[----:B------:R-:W-:Y:S02]  /*e130*/  DADD R14, -R30, R4 ;  /* 0x000000001e0e7229 */ /* 0x000fe40000000104 */
        /* <DEDUP_REMOVED lines=18> */
.L_x_235:
[----:B------:R-:W-:Y:S05]  /*e260*/  BSYNC.RECONVERGENT B2 ;  /* 0x0000000000027941 */ /* 0x000fea0003800200 */
.L_x_234:
[----:B------:R-:W0:Y:S01]  /*e270*/  MUFU.RCP64H R5, R19 ;  /* 0x0000001300057308 */ /* 0x000e220000001800 */
[----:B------:R-:W-:Y:S01]  /*e280*/  IMAD.MOV.U32 R4, RZ, RZ, 0x1 ;  /* 0x00000001ff047424 */ /* 0x000fe200078e00ff */
[----:B------:R-:W-:Y:S01]  /*e290*/  DADD R8, -R28, R18 ;  /* 0x000000001c087229 */ /* 0x000fe20000000112 */
[----:B------:R-:W-:Y:S01]  /*e2a0*/  BSSY.RECONVERGENT B2, `(.L_x_236) ;  /* 0x0000017000027945 */ /* 0x000fe20003800200 */
[----:B------:R-:W-:Y:S01]  /*e2b0*/  IMAD.MOV.U32 R48, RZ, RZ, R2 ;  /* 0x000000ffff307224 */ /* 0x000fe200078e0002 */
[----:B------:R-:W-:-:S07]  /*e2c0*/  MOV R49, R3 ;  /* 0x0000000300317202 */ /* 0x000fce0000000f00 */
        /* <DEDUP_REMOVED lines=20> */
.L_x_237:
[----:B------:R-:W-:Y:S05]  /*e410*/  BSYNC.RECONVERGENT B2 ;  /* 0x0000000000027941 */ /* 0x000fea0003800200 */
.L_x_236:
[----:B------:R-:W0:Y:S01]  /*e420*/  MUFU.RCP64H R3, R19 ;  /* 0x0000001300037308 */ /* 0x000e220000001800 */
[----:B------:R-:W-:Y:S01]  /*e430*/  IMAD.MOV.U32 R2, RZ, RZ, 0x1 ;  /* 0x00000001ff027424 */ /* 0x000fe200078e00ff */
[----:B------:R-:W-:Y:S05]  /*e440*/  BSSY.RECONVERGENT B2, `(.L_x_238) ;  /* 0x0000014000027945 */ /* 0x000fea0003800200 */
        /* <DEDUP_REMOVED lines=19> */
.L_x_239:
[----:B------:R-:W-:Y:S05]  /*e580*/  BSYNC.RECONVERGENT B2 ;  /* 0x0000000000027941 */ /* 0x000fea0003800200 */
.L_x_238:
        /* <DEDUP_REMOVED lines=26> */
.L_x_241:
[----:B------:R-:W-:Y:S05]  /*e730*/  BSYNC.RECONVERGENT B2 ;  /* 0x0000000000027941 */ /* 0x000fea0003800200 */
.L_x_240:
[----:B------:R-:W-:Y:S01]  /*e740*/  DSETP.MAX.AND P0, P1, |R48|, |R46|, PT ;  /* 0x4000002e3000722a */ /* 0x000fe2000390f200 */
[----:B------:R-:W-:Y:S01]  /*e750*/  IMAD.MOV.U32 R7, RZ, RZ, R47 ;  /* 0x000000ffff077224 */ /* 0x000fe200078e002f */
[----:B------:R-:W-:Y:S01]  /*e760*/  MOV R0, R49 ;  /* 0x0000003100007202 */ /* 0x000fe20000000f00 */
[----:B------:R-:W0:Y:S01]  /*e770*/  LDCU.64 UR8, c[0x3][0x18] ;  /* 0x00c00300ff0877ac */ /* 0x000e220008000a00 */
[----:B------:R-:W-:Y:S02]  /*e780*/  MOV R3, R46 ;  /* 0x0000002e00037202 */ /* 0x000fe40000000f00 */
[----:B------:R-:W-:Y:S01]  /*e790*/  FSEL R9, |R0|, |R7|, P0 ;  /* 0x4000000700097208 */ /* 0x000fe20000000200 */
[----:B------:R-:W-:-:S05]  /*e7a0*/  IMAD.MOV.U32 R0, RZ, RZ, R48 ;  /* 0x000000ffff007224 */ /* 0x000fca00078e0030 */
[----:B------:R-:W-:Y:S01]  /*e7b0*/  SEL R2, R0, R3, P0 ;  /* 0x0000000300027207 */ /* 0x000fe20000000000 */
[----:B------:R-:W-:Y:S01]  /*e7c0*/  IMAD.MOV.U32 R0, RZ, RZ, R23 ;  /* 0x000000ffff007224 */ /* 0x000fe200078e0017 */
[----:B------:R-:W-:-:S05]  /*e7d0*/  @P1 LOP3.LUT R9, R7, 0x80000, RZ, 0xfc, !PT ;  /* 0x0008000007091812 */ /* 0x000fca00078efcff */
[----:B------:R-:W-:-:S05]  /*e7e0*/  IMAD.MOV.U32 R3, RZ, RZ, R9 ;  /* 0x000000ffff037224 */ /* 0x000fca00078e0009 */
[----:B------:R-:W-:Y:S01]  /*e7f0*/  MOV R7, R3 ;  /* 0x0000000300077202 */ /* 0x000fe20000000f00 */
[----:B------:R-:W-:-:S06]  /*e800*/  DSETP.MAX.AND P0, P1, |R22|, R2, PT ;  /* 0x000000021600722a */ /* 0x000fcc000390f200 */
[----:B------:R-:W-:Y:S01]  /*e810*/  FSEL R9, |R0|, R7, P0 ;  /* 0x0000000700097208 */ /* 0x000fe20000000200 */
[----:B------:R-:W-:-:S05]  /*e820*/  IMAD.MOV.U32 R0, RZ, RZ, R22 ;  /* 0x000000ffff007224 */ /* 0x000fca00078e0016 */
[----:B------:R-:W-:Y:S02]  /*e830*/  SEL R2, R0, R2, P0 ;  /* 0x0000000200027207 */ /* 0x000fe40000000000 */
[----:B------:R-:W-:Y:S02]  /*e840*/  @P1 LOP3.LUT R9, R7, 0x80000, RZ, 0xfc, !PT ;  /* 0x0008000007091812 */ /* 0x000fe400078efcff */
[----:B------:R-:W-:-:S03]  /*e850*/  MOV R7, R5 ;  /* 0x0000000500077202 */ /* 0x000fc60000000f00 */
[----:B------:R-:W-:-:S04]  /*e860*/  IMAD.MOV.U32 R3, RZ, RZ, R9 ;  /* 0x000000ffff037224 */ /* 0x000fc800078e0009 */
[----:B------:R-:W-:Y:S02]  /*e870*/  IMAD.MOV.U32 R0, RZ, RZ, R3 ;  /* 0x000000ffff007224 */ /* 0x000fe400078e0003 */
[----:B------:R-:W-:Y:S01]  /*e880*/  DSETP.MAX.AND P0, P1, R2, |R4|, PT ;  /* 0x400000040200722a */ /* 0x000fe2000390f000 */
[----:B------:R-:W-:-:S05]  /*e890*/  IMAD.MOV.U32 R3, RZ, RZ, R4 ;  /* 0x000000ffff037224 */ /* 0x000fca00078e0004 */
[----:B------:R-:W-:Y:S02]  /*e8a0*/  FSEL R9, R0, |R7|, P0 ;  /* 0x4000000700097208 */ /* 0x000fe40000000000 */
[----:B------:R-:W-:-:S06]  /*e8b0*/  SEL R2, R2, R3, P0 ;  /* 0x0000000302027207 */ /* 0x000fcc0000000000 */
[----:B------:R-:W-:-:S04]  /*e8c0*/  @P1 LOP3.LUT R9, R7, 0x80000, RZ, 0xfc, !PT ;  /* 0x0008000007091812 */ /* 0x000fc800078efcff */
[----:B------:R-:W-:-:S06]  /*e8d0*/  MOV R3, R9 ;  /* 0x0000000900037202 */ /* 0x000fcc0000000f00 */
        /* <DEDUP_REMOVED lines=29> */
.L_x_244:
[----:B------:R-:W-:Y:S05]  /*eab0*/  BSYNC.RECONVERGENT B2 ;  /* 0x0000000000027941 */ /* 0x000fea0003800200 */
.L_x_243:
        /* <DEDUP_REMOVED lines=27> */
.L_x_246:
[----:B------:R-:W-:Y:S05]  /*ec70*/  BSYNC.RECONVERGENT B2 ;  /* 0x0000000000027941 */ /* 0x000fea0003800200 */
.L_x_245:
        /* <DEDUP_REMOVED lines=27> */
.L_x_248:
[----:B------:R-:W-:Y:S05]  /*ee30*/  BSYNC.RECONVERGENT B2 ;  /* 0x0000000000027941 */ /* 0x000fea0003800200 */
.L_x_247:
        /* <DEDUP_REMOVED lines=27> */
.L_x_250:
[----:B------:R-:W-:Y:S05]  /*eff0*/  BSYNC.RECONVERGENT B2 ;  /* 0x0000000000027941 */ /* 0x000fea0003800200 */
.L_x_249:
        /* <DEDUP_REMOVED lines=12> */
[----:B------:R-:W-:Y:S01]  /*f0c0*/  IMAD.MOV.U32 R2, RZ, RZ, 0x1 ;  /* 0x00000001ff027424 */ /* 0x000fe200078e00ff */
[----:B------:R-:W-:Y:S01]  /*f0d0*/  FSETP.GEU.AND P1, PT, |R33|, 6.5827683646048100446e-37, PT ;  /* 0x036000002100780b */ /* 0x000fe20003f2e200 */
[----:B------:R-:W-:Y:S04]  /*f0e0*/  BSSY.RECONVERGENT B3, `(.L_x_253) ;  /* 0x0000010000037945 */ /* 0x000fe80003800200 */
        /* <DEDUP_REMOVED lines=15> */
.L_x_254:
[----:B------:R-:W-:Y:S05]  /*f1e0*/  BSYNC.RECONVERGENT B3 ;  /* 0x0000000000037941 */ /* 0x000fea0003800200 */
.L_x_253:
[----:B------:R-:W-:-:S11]  /*f1f0*/  DADD R34, R34, R2 ;  /* 0x0000000022227229 */ /* 0x000fd60000000002 */
.L_x_252:
[----:B------:R-:W-:Y:S05]  /*f200*/  BSYNC.RECONVERGENT B2 ;  /* 0x0000000000027941 */ /* 0x000fea0003800200 */
.L_x_251:
[----:B------:R-:W-:Y:S01]  /*f210*/  DADD R2, R14, R18 ;  /* 0x000000000e027229 */ /* 0x000fe20000000012 */
[----:B------:R-:W-:Y:S01]  /*f220*/  IMAD.MOV.U32 R6, RZ, RZ, -0x66666666 ;  /* 0x9999999aff067424 */ /* 0x000fe200078e00ff */
[----:B------:R-:W-:Y:S01]  /*f230*/  MOV R7, 0x3fc99999 ;  /* 0x3fc9999900077802 */ /* 0x000fe20000000f00 */
[----:B------:R-:W-:Y:S01]  /*f240*/  UMOV UR8, 0x9ee75616 ;  /* 0x9ee7561600087882 */ /* 0x000fe20000000000 */
[----:B------:R-:W-:-:S04]  /*f250*/  UMOV UR9, 0x3cd203af ;  /* 0x3cd203af00097882 */ /* 0x000fc80000000000 */
[----:B------:R-:W-:-:S08]  /*f260*/  DMUL R2, R2, R22 ;  /* 0x0000001602027228 */ /* 0x000fd00000000000 */
[----:B------:R-:W-:-:S08]  /*f270*/  DFMA R2, R14, R18, R2 ;  /* 0x000000120e02722b */ /* 0x000fd00000000002 */
[--C-:B------:R-:W-:Y:S02]  /*f280*/  DADD R30, R30, R2.reuse ;  /* 0x000000001e1e7229 */ /* 0x100fe40000000002 */
[--C-:B------:R-:W-:Y:S02]  /*f290*/  DADD R28, R28, R2.reuse ;  /* 0x000000001c1c7229 */ /* 0x100fe40000000002 */
[----:B------:R-:W-:Y:S02]  /*f2a0*/  DADD R26, R26, R2 ;  /* 0x000000001a1a7229 */ /* 0x000fe40000000002 */
        /* <DEDUP_REMOVED lines=40> */
.L_x_256:
[----:B------:R-:W-:Y:S05]  /*f530*/  BSYNC.RECONVERGENT B2 ;  /* 0x0000000000027941 */ /* 0x000fea0003800200 */
.L_x_255:
        /* <DEDUP_REMOVED lines=26> */
.L_x_258:
[----:B------:R-:W-:Y:S05]  /*f6e0*/  BSYNC.RECONVERGENT B2 ;  /* 0x0000000000027941 */ /* 0x000fea0003800200 */
.L_x_257:
[----:B------:R-:W0:Y:S01]  /*f6f0*/  MUFU.RCP64H R3, R19 ;  /* 0x0000001300037308 */ /* 0x000e220000001800 */
[----:B------:R-:W-:Y:S01]  /*f700*/  MOV R2, 0x1 ;  /* 0x0000000100027802 */ /* 0x000fe20000000f00 */
        /* <DEDUP_REMOVED lines=20> */
.L_x_260:
[----:B------:R-:W-:Y:S05]  /*f850*/  BSYNC.RECONVERGENT B2 ;  /* 0x0000000000027941 */ /* 0x000fea0003800200 */
.L_x_259:
        /* <DEDUP_REMOVED lines=26> */
.L_x_262:
[----:B------:R-:W-:Y:S05]  /*fa00*/  BSYNC.RECONVERGENT B2 ;  /* 0x0000000000027941 */ /* 0x000fea0003800200 */
.L_x_261:
[----:B------:R-:W-:Y:S01]  /*fa10*/  DSETP.MAX.AND P0, P1, |R48|, |R46|, PT ;  /* 0x4000002e3000722a */ /* 0x000fe2000390f200 */
[----:B------:R-:W-:Y:S01]  /*fa20*/  IMAD.MOV.U32 R0, RZ, RZ, R49 ;  /* 0x000000ffff007224 */ /* 0x000fe200078e0031 */
[----:B------:R-:W-:Y:S01]  /*fa30*/  MOV R7, R47 ;  /* 0x0000002f00077202 */ /* 0x000fe20000000f00 */
[----:B------:R-:W-:Y:S01]  /*fa40*/  IMAD.MOV.U32 R3, RZ, RZ, R46 ;  /* 0x000000ffff037224 */ /* 0x000fe200078e002e */
[----:B------:R-:W0:Y:S02]  /*fa50*/  LDCU.64 UR8, c[0x3][0x18] ;  /* 0x00c00300ff0877ac */ /* 0x000e240008000a00 */
[----:B------:R-:W-:Y:S01]  /*fa60*/  FSEL R9, |R0|, |R7|, P0 ;  /* 0x4000000700097208 */ /* 0x000fe20000000200 */
[----:B------:R-:W-:-:S05]  /*fa70*/  IMAD.MOV.U32 R0, RZ, RZ, R48 ;  /* 0x000000ffff007224 */ /* 0x000fca00078e0030 */
[----:B------:R-:W-:Y:S01]  /*fa80*/  SEL R2, R0, R3, P0 ;  /* 0x0000000300027207 */ /* 0x000fe20000000000 */
[----:B------:R-:W-:Y:S01]  /*fa90*/  IMAD.MOV.U32 R0, RZ, RZ, R23 ;  /* 0x000000ffff007224 */ /* 0x000fe200078e0017 */
[----:B------:R-:W-:-:S04]  /*faa0*/  @P1 LOP3.LUT R9, R7, 0x80000, RZ, 0xfc, !PT ;  /* 0x0008000007091812 */ /* 0x000fc800078efcff */
[----:B------:R-:W-:-:S05]  /*fab0*/  MOV R3, R9 ;  /* 0x0000000900037202 */ /* 0x000fca0000000f00 */
[----:B------:R-:W-:Y:S01]  /*fac0*/  IMAD.MOV.U32 R7, RZ, RZ, R3 ;  /* 0x000000ffff077224 */ /* 0x000fe200078e0003 */
[----:B------:R-:W-:-:S06]  /*fad0*/  DSETP.MAX.AND P0, P1, |R22|, R2, PT ;  /* 0x000000021600722a */ /* 0x000fcc000390f200 */
[----:B------:R-:W-:Y:S02]  /*fae0*/  FSEL R9, |R0|, R7, P0 ;  /* 0x0000000700097208 */ /* 0x000fe40000000200 */
[----:B------:R-:W-:-:S04]  /*faf0*/  MOV R0, R22 ;  /* 0x0000001600007202 */ /* 0x000fc80000000f00 */
        /* <DEDUP_REMOVED lines=11> */
[----:B0-----:R-:W-:-:S14]  /*fbb0*/  DSETP.GTU.AND P0, PT, R2, UR8, PT ;  /* 0x0000000802007e2a */ /* 0x001fdc000bf0c000 */
[----:B------:R-:W-:Y:S05]  /*fbc0*/  @!P0 BRA `(.L_x_242) ;  /* 0x0000000000108947 */ /* 0x000fea0003800000 */
[----:B------:R-:W-:-:S04]  /*fbd0*/  IADD3 R11, PT, PT, R11, 0x2, RZ ;  /* 0x000000020b0b7810 */ /* 0x000fc80007ffe0ff */
[----:B------:R-:W-:-:S13]  /*fbe0*/  ISETP.NE.AND P0, PT, R11, 0x64, PT ;  /* 0x000000640b00780c */ /* 0x000fda0003f05270 */
[----:B------:R-:W-:Y:S05]  /*fbf0*/  @!P0 BRA `(.L_x_174) ;  /* 0x0000004000508947 */ /* 0x000fea0003800000 */
[----:B------:R-:W-:Y:S05]  /*fc00*/  BRA `(.L_x_263) ;  /* 0xffffffd800887947 */ /* 0x000fea000383ffff */
.L_x_242:
[----:B------:R-:W-:Y:S01]  /*fc10*/  DADD R2, R22, R46 ;  /* 0x0000000016027229 */ /* 0x000fe2000000002e */
[----:B------:R-:W-:Y:S01]  /*fc20*/  IMAD.MOV.U32 R20, RZ, RZ, -0x24924925 ;  /* 0xdb6db6dbff147424 */ /* 0x000fe200078e00ff */
[C---:B------:R-:W-:Y:S01]  /*fc30*/  DMUL R6, R4.reuse, R4 ;  /* 0x0000000404067228 */ /* 0x040fe20000000000 */
[----:B------:R-:W-:Y:S01]  /*fc40*/  MOV R21, 0x3fcb6db6 ;  /* 0x3fcb6db600157802 */ /* 0x000fe20000000f00 */
[----:B------:R-:W-:Y:S01]  /*fc50*/  DADD R10, R4, R4 ;  /* 0x00000000040a7229 */ /* 0x000fe20000000004 */
[----:B------:R-:W-:Y:S01]  /*fc60*/  UMOV UR8, 0xa2e8ba2e ;  /* 0xa2e8ba2e00087882 */ /* 0x000fe20000000000 */
[----:B------:R-:W-:Y:S01]  /*fc70*/  UMOV UR9, 0x3fba2e8b ;  /* 0x3fba2e8b00097882 */ /* 0x000fe20000000000 */
[----:B------:R-:W-:Y:S01]  /*fc80*/  MOV R36, 0x0 ;  /* 0x0000000000247802 */ /* 0x000fe20000000f00 */
[-C--:B------:R-:W-:Y:S01]  /*fc90*/  DMUL R2, R2, R48.reuse ;  /* 0x0000003002027228 */ /* 0x080fe20000000000 */
[----:B------:R-:W-:Y:S01]  /*fca0*/  IMAD.MOV.U32 R37, RZ, RZ, 0x3fd80000 ;  /* 0x3fd80000ff257424 */ /* 0x000fe200078e00ff */
[----:B------:R-:W-:Y:S01]  /*fcb0*/  DMUL R48, R46, R48 ;  /* 0x000000302e307228 */ /* 0x000fe20000000000 */
[----:B------:R-:W-:Y:S05]  /*fcc0*/  BSSY.RECONVERGENT B2, `(.L_x_264) ;  /* 0x0000038000027945 */ /* 0x000fea0003800200 */
[----:B------:R-:W-:-:S02]  /*fcd0*/  DFMA R46, R22, R46, R2 ;  /* 0x0000002e162e722b */ /* 0x000fc40000000002 */
[----:B------:R-:W0:Y:S01]  /*fce0*/  MUFU.RSQ64H R3, R19 ;  /* 0x0000001300037308 */ /* 0x000e220000001c00 */
[----:B------:R-:W-:Y:S01]  /*fcf0*/  DMUL R22, R48, R22 ;  /* 0x0000001630167228 */ /* 0x000fe20000000000 */
[----:B------:R-:W-:-:S04]  /*fd00*/  VIADD R2, R19, 0xfcb00000 ;  /* 0xfcb0000013027836 */ /* 0x000fc80000000000 */
[----:B------:R-:W-:Y:S01]  /*fd10*/  DADD R12, R46, -R6 ;  /* 0x000000002e0c7229 */ /* 0x000fe20000000806 */
[----:B------:R-:W-:Y:S01]  /*fd20*/  ISETP.GE.U32.AND P0, PT, R2, 0x7ca00000, PT ;  /* 0x7ca000000200780c */ /* 0x000fe20003f06070 */
[----:B------:R-:W-:Y:S02]  /*fd30*/  DFMA R8, R6, -3, R46 ;  /* 0xc00800000608782b */ /* 0x000fe4000000002e */
[----:B------:R-:W-:-:S04]  /*fd40*/  DMUL R46, R46, R4 ;  /* 0x000000042e2e7228 */ /* 0x000fc80000000000 */
[----:B------:R-:W-:Y:S02]  /*fd50*/  DFMA R10, R10, R12, R22 ;  /* 0x0000000c0a0a722b */ /* 0x000fe40000000016 */
[----:B------:R-:W-:Y:S01]  /*fd60*/  DFMA R12, R8, UR8, -R20 ;  /* 0x00000008080c7c2b */ /* 0x000fe20008000814 */
[----:B------:R-:W-:Y:S01]  /*fd70*/  UMOV UR8, 0x76276276 ;  /* 0x7627627600087882 */ /* 0x000fe20000000000 */
[----:B0-----:R-:W-:Y:S01]  /*fd80*/  DMUL R14, R2, R2 ;  /* 0x00000002020e7228 */ /* 0x001fe20000000000 */
[----:B------:R-:W-:Y:S01]  /*fd90*/  IMAD.MOV.U32 R20, RZ, RZ, 0x1745d174 ;  /* 0x1745d174ff147424 */ /* 0x000fe200078e00ff */
[----:B------:R-:W-:Y:S01]  /*fda0*/  UMOV UR9, 0x3fc62762 ;  /* 0x3fc6276200097882 */ /* 0x000fe20000000000 */
[----:B------:R-:W-:-:S03]  /*fdb0*/  IMAD.MOV.U32 R21, RZ, RZ, 0x3fd1745d ;  /* 0x3fd1745dff157424 */ /* 0x000fc600078e00ff */
[----:B------:R-:W-:Y:S01]  /*fdc0*/  DFMA R10, R10, -UR8, R12 ;  /* 0x800000080a0a7c2b */ /* 0x000fe2000800000c */
[----:B------:R-:W-:Y:S01]  /*fdd0*/  UMOV UR8, 0x9d89d89e ;  /* 0x9d89d89e00087882 */ /* 0x000fe20000000000 */
[----:B------:R-:W-:Y:S01]  /*fde0*/  DFMA R14, -R14, R18, 1 ;  /* 0x3ff000000e0e742b */ /* 0x000fe20000000112 */
[----:B------:R-:W-:Y:S02]  /*fdf0*/  UMOV UR9, 0x3fbd89d8 ;  /* 0x3fbd89d800097882 */ /* 0x000fe40000000000 */
[----:B------:R-:W-:Y:S01]  /*fe00*/  DFMA R12, R4, UR8, -R20 ;  /* 0x00000008040c7c2b */ /* 0x000fe20008000814 */
[----:B------:R-:W-:Y:S01]  /*fe10*/  UMOV UR8, 0x55555555 ;  /* 0x5555555500087882 */ /* 0x000fe20000000000 */
[----:B------:R-:W-:Y:S01]  /*fe20*/  UMOV UR9, 0x3fc55555 ;  /* 0x3fc5555500097882 */ /* 0x000fe20000000000 */
[----:B------:R-:W-:Y:S02]  /*fe30*/  DFMA R10, R8, R10, 1 ;  /* 0x3ff00000080a742b */ /* 0x000fe4000000000a */
[----:B------:R-:W-:-:S02]  /*fe40*/  DFMA R20, R14, R36, 0.5 ;  /* 0x3fe000000e14742b */ /* 0x000fc40000000024 */
[----:B------:R-:W-:Y:S01]  /*fe50*/  DMUL R14, R2, R14 ;  /* 0x0000000e020e7228 */ /* 0x000fe20000000000 */
[----:B------:R-:W-:Y:S01]  /*fe60*/  IMAD.MOV.U32 R36, RZ, RZ, 0x1745d174 ;  /* 0x1745d174ff247424 */ /* 0x000fe200078e00ff */
[----:B------:R-:W-:Y:S01]  /*fe70*/  DFMA R12, R12, R4, UR8 ;  /* 0x000000080c0c7e2b */ /* 0x000fe20008000004 */
[----:B------:R-:W-:Y:S01]  /*fe80*/  MOV R37, 0x3fc1745d ;  /* 0x3fc1745d00257802 */ /* 0x000fe20000000f00 */
[----:B------:R-:W-:-:S04]  /*fe90*/  UMOV UR9, 0x3fd55555 ;  /* 0x3fd5555500097882 */ /* 0x000fc80000000000 */
[----:B------:R-:W-:Y:S02]  /*fea0*/  DFMA R8, R20, R14, R2 ;  /* 0x0000000e1408722b */ /* 0x000fe40000000002 */
[----:B------:R-:W-:Y:S02]  /*feb0*/  DFMA R14, R4, -R36, UR8 ;  /* 0x00000008040e7e2b */ /* 0x000fe40008000824 */
[----:B------:R-:W-:Y:S02]  /*fec0*/  DFMA R12, R22, R12, R10 ;  /* 0x0000000c160c722b */ /* 0x000fe4000000000a */
[----:B------:R-:W-:Y:S02]  /*fed0*/  DMUL R4, R4, UR8 ;  /* 0x0000000804047c28 */ /* 0x000fe40008000000 */
[----:B------:R-:W-:-:S04]  /*fee0*/  DMUL R10, R8, R18 ;  /* 0x00000012080a7228 */ /* 0x000fc80000000000 */
[----:B------:R-:W-:-:S04]  /*fef0*/  DFMA R12, R46, R14, R12 ;  /* 0x0000000e2e0c722b */ /* 0x000fc8000000000c */
[----:B------:R-:W-:-:S04]  /*ff00*/  DFMA R14, R10, -R10, R18 ;  /* 0x8000000a0a0e722b */ /* 0x000fc80000000012 */
[----:B------:R-:W-:Y:S01]  /*ff10*/  DFMA R4, R6, -R4, R12 ;  /* 0x800000040604722b */ /* 0x000fe2000000000c */
[----:B------:R-:W-:Y:S02]  /*ff20*/  VIADD R13, R9, 0xfff00000 ;  /* 0xfff00000090d7836 */ /* 0x000fe40000000000 */
[----:B------:R-:W-:-:S05]  /*ff30*/  IMAD.MOV.U32 R12, RZ, RZ, R8 ;  /* 0x000000ffff0c7224 */ /* 0x000fca00078e0008 */
[----:B------:R-:W-:Y:S02]  /*ff40*/  DMUL R32, R4, R32 ;  /* 0x0000002004207228 */ /* 0x000fe40000000000 */
        /* <DEDUP_REMOVED lines=15> */
.L_x_265:
[----:B------:R-:W-:Y:S05]  /*10040*/  BSYNC.RECONVERGENT B2 ;  /* 0x0000000000027941 */ /* 0x000fea0003800200 */
.L_x_264:
        /* <DEDUP_REMOVED lines=22> */
.L_x_267:
[----:B------:R-:W-:Y:S05]  /*101b0*/  BSYNC.RECONVERGENT B2 ;  /* 0x0000000000027941 */ /* 0x000fea0003800200 */
.L_x_266:
[----:B------:R-:W-:Y:S02]  /*101c0*/  DSETP.GTU.AND P0, PT, R24, RZ, PT ;  /* 0x000000ff1800722a */ /* 0x000fe40003f0c000 */
[----:B------:R-:W-:-:S12]  /*101d0*/  DFMA R20, R34, 3, R2 ;  /* 0x400800002214782b */ /* 0x000fd80000000002 */
[----:B------:R-:W-:Y:S05]  /*101e0*/  @P0 BRA `(.L_x_174) ;  /* 0x0000003800d40947 */ /* 0x000fea0003800000 */
[----:B------:R-:W-:Y:S01]  /*101f0*/  DSETP.MIN.AND P0, P1, R28, R30, PT ;  /* 0x0000001e1c00722a */ /* 0x000fe20003900000 */
[----:B------:R-:W-:Y:S01]  /*10200*/  IMAD.MOV.U32 R0, RZ, RZ, R29 ;  /* 0x000000ffff007224 */ /* 0x000fe200078e001d */
[----:B------:R-:W-:Y:S01]  /*10210*/  BSSY.RECONVERGENT B2, `(.L_x_268) ;  /* 0x0000399000027945 */ /* 0x000fe20003800200 */
[----:B------:R-:W-:Y:S01]  /*10220*/  IMAD.MOV.U32 R5, RZ, RZ, R31 ;  /* 0x000000ffff057224 */ /* 0x000fe200078e001f */
[----:B------:R-:W-:Y:S01]  /*10230*/  DADD R24, -R24, R28 ;  /* 0x0000000018187229 */ /* 0x000fe2000000011c */
[----:B------:R-:W-:Y:S02]  /*10240*/  IMAD.MOV.U32 R3, RZ, RZ, R30 ;  /* 0x000000ffff037224 */ /* 0x000fe400078e001e */
[----:B------:R-:W-:Y:S01]  /*10250*/  IMAD.MOV.U32 R22, RZ, RZ, 0x0 ;  /* 0x00000000ff167424 */ /* 0x000fe200078e00ff */
[----:B------:R-:W-:Y:S01]  /*10260*/  FSEL R7, R0, R5, P0 ;  /* 0x0000000500077208 */ /* 0x000fe20000000000 */
[----:B------:R-:W-:Y:S01]  /*10270*/  IMAD.MOV.U32 R23, RZ, RZ, 0x7ff80000 ;  /* 0x7ff80000ff177424 */ /* 0x000fe200078e00ff */
[----:B------:R-:W-:-:S04]  /*10280*/  MOV R0, R28 ;  /* 0x0000001c00007202 */ /* 0x000fc80000000f00 */
[----:B------:R-:W-:Y:S01]  /*10290*/  @P1 LOP3.LUT R7, R5, 0x80000, RZ, 0xfc, !PT ;  /* 0x0008000005071812 */ /* 0x000fe200078efcff */
[----:B------:R-:W-:Y:S01]  /*102a0*/  IMAD.MOV.U32 R5, RZ, RZ, R26 ;  /* 0x000000ffff057224 */ /* 0x000fe200078e001a */
[----:B------:R-:W-:-:S03]  /*102b0*/  SEL R2, R0, R3, P0 ;  /* 0x0000000300027207 */ /* 0x000fc60000000000 */
[----:B------:R-:W-:Y:S01]  /*102c0*/  IMAD.MOV.U32 R3, RZ, RZ, R7 ;  /* 0x000000ffff037224 */ /* 0x000fe200078e0007 */
[----:B------:R-:W-:-:S03]  /*102d0*/  MOV R7, R27 ;  /* 0x0000001b00077202 */ /* 0x000fc60000000f00 */
[----:B------:R-:W-:Y:S02]  /*102e0*/  IMAD.MOV.U32 R0, RZ, RZ, R3 ;  /* 0x000000ffff007224 */ /* 0x000fe400078e0003 */
[----:B------:R-:W-:-:S06]  /*102f0*/  DSETP.MIN.AND P0, P1, R2, R26, PT ;  /* 0x0000001a0200722a */ /* 0x000fcc0003900000 */
[----:B------:R-:W-:Y:S02]  /*10300*/  FSEL R9, R0, R7, P0 ;  /* 0x0000000700097208 */ /* 0x000fe40000000000 */
[----:B------:R-:W-:-:S06]  /*10310*/  SEL R2, R2, R5, P0 ;  /* 0x0000000502027207 */ /* 0x000fcc0000000000 */
[----:B------:R-:W-:-:S04]  /*10320*/  @P1 LOP3.LUT R9, R7, 0x80000, RZ, 0xfc, !PT ;  /* 0x0008000007091812 */ /* 0x000fc800078efcff */
[----:B------:R-:W-:-:S06]  /*10330*/  MOV R3, R9 ;  /* 0x0000000900037202 */ /* 0x000fcc0000000f00 */
[----:B------:R-:W-:-:S14]  /*10340*/  DSETP.GEU.AND P0, PT, R2, RZ, PT ;  /* 0x000000ff0200722a */ /* 0x000fdc0003f0e000 */
[----:B------:R-:W-:Y:S05]  /*10350*/  @!P0 BRA `(.L_x_269) ;  /* 0x0000003800108947 */ /* 0x000fea0003800000 */
[C-C-:B------:R-:W-:Y:S01]  /*10360*/  DSETP.MAX.AND P2, P3, R28.reuse, R30.reuse, PT ;  /* 0x0000001e1c00722a */ /* 0x140fe20003b4f000 */
[----:B------:R-:W-:Y:S01]  /*10370*/  IMAD.MOV.U32 R6, RZ, RZ, R29 ;  /* 0x000000ffff067224 */ /* 0x000fe200078e001d */
[--C-:B------:R-:W-:Y:S01]  /*10380*/  DADD R2, R28, R30.reuse ;  /* 0x000000001c027229 */ /* 0x100fe2000000001e */
[----:B------:R-:W-:Y:S01]  /*10390*/  IMAD.MOV.U32 R7, RZ, RZ, R30 ;  /* 0x000000ffff077224 */ /* 0x000fe200078e001e */
[----:B------:R-:W-:Y:S01]  /*103a0*/  DADD R4, R26, R30 ;  /* 0x000000001a047229 */ /* 0x000fe2000000001e */
[----:B------:R-:W-:Y:S01]  /*103b0*/  MOV R9, R31 ;  /* 0x0000001f00097202 */ /* 0x000fe20000000f00 */
[----:B------:R-:W0:Y:S01]  /*103c0*/  LDCU.128 UR8, c[0x3][0x20] ;  /* 0x00c00400ff0877ac */ /* 0x000e220008000c00 */
[----:B------:R-:W-:Y:S02]  /*103d0*/  MOV R0, R28 ;  /* 0x0000001c00007202 */ /* 0x000fe40000000f00 */
[----:B------:R-:W-:Y:S02]  /*103e0*/  FSEL R11, R6, R9, P2 ;  /* 0x00000009060b7208 */ /* 0x000fe40001000000 */
[----:B------:R-:W-:Y:S01]  /*103f0*/  SEL R6, R0, R7, P2 ;  /* 0x0000000700067207 */ /* 0x000fe20001000000 */
[----:B------:R-:W-:Y:S01]  /*10400*/  DSETP.MIN.AND P0, P1, R2, R4, PT ;  /* 0x000000040200722a */ /* 0x000fe20003900000 */
[----:B------:R-:W-:Y:S01]  /*10410*/  IMAD.MOV.U32 R0, RZ, RZ, R2 ;  /* 0x000000ffff007224 */ /* 0x000fe200078e0002 */
[----:B------:R-:W-:Y:S01]  /*10420*/  @P3 LOP3.LUT R11, R9, 0x80000, RZ, 0xfc, !PT ;  /* 0x00080000090b3812 */ /* 0x000fe200078efcff */
[----:B------:R-:W-:Y:S01]  /*10430*/  IMAD.MOV.U32 R7, RZ, RZ, R4 ;  /* 0x000000ffff077224 */ /* 0x000fe200078e0004 */
[----:B------:R-:W-:Y:S01]  /*10440*/  MOV R8, R5 ;  /* 0x0000000500087202 */ /* 0x000fe20000000f00 */
[----:B------:R-:W-:Y:S01]  /*10450*/  DADD R4, R26, R28 ;  /* 0x000000001a047229 */ /* 0x000fe2000000001c */
[----:B------:R-:W-:-:S02]  /*10460*/  IMAD.MOV.U32 R9, RZ, RZ, R27 ;  /* 0x000000ffff097224 */ /* 0x000fc400078e001b */
[----:B------:R-:W-:Y:S01]  /*10470*/  SEL R2, R0, R7, P0 ;  /* 0x0000000700027207 */ /* 0x000fe20000000000 */
[----:B------:R-:W-:Y:S01]  /*10480*/  IMAD.MOV.U32 R7, RZ, RZ, R11 ;  /* 0x000000ffff077224 */ /* 0x000fe200078e000b */
[----:B------:R-:W-:-:S04]  /*10490*/  FSEL R3, R3, R8, P0 ;  /* 0x0000000803037208 */ /* 0x000fc80000000000 */
[----:B------:R-:W-:Y:S01]  /*104a0*/  @P1 LOP3.LUT R3, R8, 0x80000, RZ, 0xfc, !PT ;  /* 0x0008000008031812 */ /* 0x000fe200078efcff */
[----:B------:R-:W-:Y:S01]  /*104b0*/  DSETP.MAX.AND P2, P3, R6, R26, PT ;  /* 0x0000001a0600722a */ /* 0x000fe20003b4f000 */
[----:B------:R-:W-:Y:S01]  /*104c0*/  MOV R0, R7 ;  /* 0x0000000700007202 */ /* 0x000fe20000000f00 */
[----:B------:R-:W-:-:S03]  /*104d0*/  IMAD.MOV.U32 R7, RZ, RZ, R26 ;  /* 0x000000ffff077224 */ /* 0x000fc600078e001a */
[----:B------:R-:W-:Y:S01]  /*104e0*/  DSETP.MIN.AND P0, P1, R2, R4, PT ;  /* 0x000000040200722a */ /* 0x000fe20003900000 */
[----:B------:R-:W-:Y:S02]  /*104f0*/  FSEL R11, R0, R9, P2 ;  /* 0x00000009000b7208 */ /* 0x000fe40001000000 */
[----:B------:R-:W-:Y:S01]  /*10500*/  SEL R6, R6, R7, P2 ;  /* 0x0000000706067207 */ /* 0x000fe20001000000 */
[----:B------:R-:W-:Y:S01]  /*10510*/  IMAD.MOV.U32 R7, RZ, RZ, R5 ;  /* 0x000000ffff077224 */ /* 0x000fe200078e0005 */
[----:B------:R-:W-:Y:S02]  /*10520*/  MOV R0, R3 ;  /* 0x0000000300007202 */ /* 0x000fe40000000f00 */
[----:B------:R-:W-:Y:S02]  /*10530*/  SEL R2, R2, R4, P0 ;  /* 0x0000000402027207 */ /* 0x000fe40000000000 */
[----:B------:R-:W-:Y:S02]  /*10540*/  @P3 LOP3.LUT R11, R9, 0x80000, RZ, 0xfc, !PT ;  /* 0x00080000090b3812 */ /* 0x000fe400078efcff */
[----:B------:R-:W-:-:S03]  /*10550*/  FSEL R9, R0, R7, P0 ;  /* 0x0000000700097208 */ /* 0x000fc60000000000 */
[----:B------:R-:W-:Y:S01]  /*10560*/  @P1 LOP3.LUT R9, R7, 0x80000, RZ, 0xfc, !PT ;  /* 0x0008000007091812 */ /* 0x000fe200078efcff */
[----:B------:R-:W-:-:S04]  /*10570*/  IMAD.MOV.U32 R7, RZ, RZ, R11 ;  /* 0x000000ffff077224 */ /* 0x000fc800078e000b */
[----:B------:R-:W-:Y:S02]  /*10580*/  IMAD.MOV.U32 R3, RZ, RZ, R9 ;  /* 0x000000ffff037224 */ /* 0x000fe400078e0009 */
[----:B0-----:R-:W-:-:S06]  /*10590*/  DSETP.GT.AND P0, PT, R6, UR10, PT ;  /* 0x0000000a06007e2a */ /* 0x001fcc000bf04000 */
[----:B------:R-:W-:-:S14]  /*105a0*/  DSETP.LT.OR P0, PT, R2, UR8, P0 ;  /* 0x0000000802007e2a */ /* 0x000fdc0008701400 */
[----:B------:R-:W-:Y:S05]  /*105b0*/  @P0 BRA `(.L_x_269) ;  /* 0x0000003400780947 */ /* 0x000fea0003800000 */
[----:B------:R-:W-:Y:S01]  /*105c0*/  MOV R11, RZ ;  /* 0x000000ff000b7202 */ /* 0x000fe20000000f00 */
[----:B------:R-:W-:Y:S01]  /*105d0*/  IMAD.MOV.U32 R18, RZ, RZ, R26 ;  /* 0x000000ffff127224 */ /* 0x000fe200078e001a */
[----:B------:R-:W-:Y:S01]  /*105e0*/  MOV R14, R28 ;  /* 0x0000001c000e7202 */ /* 0x000fe20000000f00 */
[----:B------:R-:W-:Y:S01]  /*105f0*/  IMAD.MOV.U32 R19, RZ, RZ, R27 ;  /* 0x000000ffff137224 */ /* 0x000fe200078e001b */
[----:B------:R-:W-:Y:S01]  /*10600*/  MOV R13, R31 ;  /* 0x0000001f000d7202 */ /* 0x000fe20000000f00 */
[----:B------:R-:W-:Y:S02]  /*10610*/  IMAD.MOV.U32 R15, RZ, RZ, R29 ;  /* 0x000000ffff0f7224 */ /* 0x000fe400078e001d */
[----:B------:R-:W-:-:S07]  /*10620*/  IMAD.MOV.U32 R12, RZ, RZ, R30 ;  /* 0x000000ffff0c7224 */ /* 0x000fce00078e001e */
.L_x_319:
        /* <DEDUP_REMOVED lines=27> */
.L_x_271:
[----:B------:R-:W-:Y:S05]  /*107e0*/  BSYNC.RECONVERGENT B3 ;  /* 0x0000000000037941 */ /* 0x000fea0003800200 */
.L_x_270:
        /* <DEDUP_REMOVED lines=27> */
.L_x_273:
[----:B------:R-:W-:Y:S05]  /*109a0*/  BSYNC.RECONVERGENT B3 ;  /* 0x0000000000037941 */ /* 0x000fea0003800200 */
.L_x_272:
        /* <DEDUP_REMOVED lines=27> */
.L_x_275:
[----:B------:R-:W-:Y:S05]  /*10b60*/  BSYNC.RECONVERGENT B3 ;  /* 0x0000000000037941 */ /* 0x000fea0003800200 */
.L_x_274:
        /* <DEDUP_REMOVED lines=40> */
.L_x_277:
[----:B------:R-:W-:Y:S05]  /*10df0*/  BSYNC.RECONVERGENT B3 ;  /* 0x0000000000037941 */ /* 0x000fea0003800200 */
.L_x_276:
        /* <DEDUP_REMOVED lines=26> */
.L_x_279:
[----:B------:R-:W-:Y:S05]  /*10fa0*/  BSYNC.RECONVERGENT B3 ;  /* 0x0000000000037941 */ /* 0x000fea0003800200 */
.L_x_278:
[----:B------:R-:W0:Y:S01]  /*10fb0*/  MUFU.RCP64H R3, R33 ;  /* 0x0000002100037308 */ /* 0x000e220000001800 */
[----:B------:R-:W-:Y:S01]  /*10fc0*/  MOV R2, 0x1 ;  /* 0x0000000100027802 */ /* 0x000fe20000000f00 */
[----:B------:R-:W-:Y:S05]  /*10fd0*/  BSSY.RECONVERGENT B3, `(.L_x_280) ;  /* 0x0000014000037945 */ /* 0x000fea0003800200 */
        /* <DEDUP_REMOVED lines=19> */
.L_x_281:
[----:B------:R-:W-:Y:S05]  /*11110*/  BSYNC.RECONVERGENT B3 ;  /* 0x0000000000037941 */ /* 0x000fea0003800200 */
.L_x_280:
        /* <DEDUP_REMOVED lines=47> */
.L_x_284:
[----:B------:R-:W-:Y:S05]  /*11410*/  BSYNC.RECONVERGENT B3 ;  /* 0x0000000000037941 */ /* 0x000fea0003800200 */
.L_x_283:
        /* <DEDUP_REMOVED lines=23> */
[----:B------:R-:W-:-:S07]  /*11590*/  MOV R10, 0x115b0 ;  /* 0x000115b0000a7802 */ /* 0x000fce0000000f00 */
[----:B------:R-:W-:Y:S05]  /*115a0*/  CALL.REL.NOINC `($__internal_2_$__cuda_sm20_dsqrt_rn_f64_mediumpath_v1) ;  /* 0x0000003000587944 */ /* 0x000fea0003c00000 */
[----:B------:R-:W-:Y:S01]  /*115b0*/  MOV R32, R2 ;  /* 0x0000000200207202 */ /* 0x000fe20000000f00 */
[----:B------:R-:W-:-:S07]  /*115c0*/  IMAD.MOV.U32 R33, RZ, RZ, R3 ;  /* 0x000000ffff217224 */ /* 0x000fce00078e0003 */
.L_x_286:
[----:B------:R-:W-:Y:S05]  /*115d0*/  BSYNC.RECONVERGENT B3 ;  /* 0x0000000000037941 */ /* 0x000fea0003800200 */
.L_x_285:
[----:B------:R-:W0:Y:S01]  /*115e0*/  MUFU.RSQ64H R3, R13 ;  /* 0x0000000d00037308 */ /* 0x000e220000001c00 */
[----:B------:R-:W-:Y:S01]  /*115f0*/  IADD3 R2, PT, PT, R13, -0x3500000, RZ ;  /* 0xfcb000000d027810 */ /* 0x000fe20007ffe0ff */
[----:B------:R-:W-:Y:S01]  /*11600*/  IMAD.MOV.U32 R6, RZ, RZ, 0x0 ;  /* 0x00000000ff067424 */ /* 0x000fe200078e00ff */
[----:B------:R-:W-:Y:S01]  /*11610*/  MOV R7, 0x3fd80000 ;  /* 0x3fd8000000077802 */ /* 0x000fe20000000f00 */
[----:B------:R-:W-:Y:S01]  /*11620*/  BSSY.RECONVERGENT B3, `(.L_x_287) ;  /* 0x0000017000037945 */ /* 0x000fe20003800200 */
[----:B------:R-:W-:Y:S02]  /*11630*/  ISETP.GE.U32.AND P0, PT, R2, 0x7ca00000, PT ;  /* 0x7ca000000200780c */ /* 0x000fe40003f06070 */
        /* <DEDUP_REMOVED lines=19> */
[----:B------:R-:W-:Y:S01]  /*11770*/  IMAD.MOV.U32 R8, RZ, RZ, R2 ;  /* 0x000000ffff087224 */ /* 0x000fe200078e0002 */
[----:B------:R-:W-:-:S07]  /*11780*/  MOV R9, R3 ;  /* 0x0000000300097202 */ /* 0x000fce0000000f00 */
.L_x_288:
[----:B------:R-:W-:Y:S05]  /*11790*/  BSYNC.RECONVERGENT B3 ;  /* 0x0000000000037941 */ /* 0x000fea0003800200 */
.L_x_287:
        /* <DEDUP_REMOVED lines=40> */
.L_x_290:
[----:B------:R-:W-:Y:S05]  /*11a20*/  BSYNC.RECONVERGENT B3 ;  /* 0x0000000000037941 */ /* 0x000fea0003800200 */
.L_x_289:
[----:B------:R-:W0:Y:S01]  /*11a30*/  MUFU.RCP64H R5, R33 ;  /* 0x0000002100057308 */ /* 0x000e220000001800 */
[----:B------:R-:W-:Y:S01]  /*11a40*/  MOV R4, 0x1 ;  /* 0x0000000100047802 */ /* 0x000fe20000000f00 */
        /* <DEDUP_REMOVED lines=19> */
[----:B------:R-:W-:Y:S02]  /*11b80*/  MOV R5, R33 ;  /* 0x0000002100057202 */ /* 0x000fe40000000f00 */
[----:B------:R-:W-:-:S07]  /*11b90*/  MOV R0, 0x11bb0 ;  /* 0x00011bb000007802 */ /* 0x000fce0000000f00 */
[----:B------:R-:W-:Y:S05]  /*11ba0*/  CALL.REL.NOINC `($__internal_1_$__cuda_sm20_div_rn_f64_full) ;  /* 0x0000002400407944 */ /* 0x000fea0003c00000 */
[----:B------:R-:W-:Y:S01]  /*11bb0*/  IMAD.MOV.U32 R34, RZ, RZ, R2 ;  /* 0x000000ffff227224 */ /* 0x000fe200078e0002 */
[----:B------:R-:W-:-:S07]  /*11bc0*/  MOV R35, R3 ;  /* 0x0000000300237202 */ /* 0x000fce0000000f00 */
.L_x_292:
[----:B------:R-:W-:Y:S05]  /*11bd0*/  BSYNC.RECONVERGENT B3 ;  /* 0x0000000000037941 */ /* 0x000fea0003800200 */
.L_x_291:
        /* <DEDUP_REMOVED lines=22> */
.L_x_294:
[----:B------:R-:W-:Y:S05]  /*11d40*/  BSYNC.RECONVERGENT B3 ;  /* 0x0000000000037941 */ /* 0x000fea0003800200 */
.L_x_293:
[----:B------:R-:W-:Y:S01]  /*11d50*/  DSETP.MAX.AND P0, P1, |R46|, |R34|, PT ;  /* 0x400000222e00722a */ /* 0x000fe2000390f200 */
[----:B------:R-:W-:Y:S01]  /*11d60*/  IMAD.MOV.U32 R7, RZ, RZ, R35 ;  /* 0x000000ffff077224 */ /* 0x000fe200078e0023 */
[----:B------:R-:W-:Y:S01]  /*11d70*/  MOV R0, R47 ;  /* 0x0000002f00007202 */ /* 0x000fe20000000f00 */
[----:B------:R-:W-:Y:S01]  /*11d80*/  IMAD.MOV.U32 R5, RZ, RZ, R34 ;  /* 0x000000ffff057224 */ /* 0x000fe200078e0022 */
[----:B------:R-:W0:Y:S02]  /*11d90*/  LDCU.64 UR8, c[0x3][URZ] ;  /* 0x00c00000ff0877ac */ /* 0x000e240008000a00 */
[----:B------:R-:W-:Y:S02]  /*11da0*/  FSEL R9, |R0|, |R7|, P0 ;  /* 0x4000000700097208 */ /* 0x000fe40000000200 */
[----:B------:R-:W-:-:S04]  /*11db0*/  MOV R0, R46 ;  /* 0x0000002e00007202 */ /* 0x000fc80000000f00 */
[----:B------:R-:W-:Y:S02]  /*11dc0*/  SEL R4, R0, R5, P0 ;  /* 0x0000000500047207 */ /* 0x000fe40000000000 */
[----:B------:R-:W-:Y:S01]  /*11dd0*/  @P1 LOP3.LUT R9, R7, 0x80000, RZ, 0xfc, !PT ;  /* 0x0008000007091812 */ /* 0x000fe200078efcff */
[----:B------:R-:W-:-:S03]  /*11de0*/  IMAD.MOV.U32 R7, RZ, RZ, R3 ;  /* 0x000000ffff077224 */ /* 0x000fc600078e0003 */
[----:B------:R-:W-:-:S04]  /*11df0*/  MOV R5, R9 ;  /* 0x0000000900057202 */ /* 0x000fc80000000f00 */
[----:B------:R-:W-:Y:S02]  /*11e00*/  MOV R0, R5 ;  /* 0x0000000500007202 */ /* 0x000fe40000000f00 */
        /* <DEDUP_REMOVED lines=35> */
.L_x_296:
[----:B------:R-:W-:Y:S05]  /*12040*/  BSYNC.RECONVERGENT B3 ;  /* 0x0000000000037941 */ /* 0x000fea0003800200 */
.L_x_295:
[----:B------:R-:W0:Y:S01]  /*12050*/  MUFU.RSQ64H R3, R15 ;  /* 0x0000000f00037308 */ /* 0x000e220000001c00 */
[----:B------:R-:W-:Y:S01]  /*12060*/  IADD3 R2, PT, PT, R15, -0x3500000, RZ ;  /* 0xfcb000000f027810 */ /* 0x000fe20007ffe0ff */
[----:B------:R-:W-:Y:S01]  /*12070*/  IMAD.MOV.U32 R6, RZ, RZ, 0x0 ;  /* 0x00000000ff067424 */ /* 0x000fe200078e00ff */
[----:B------:R-:W-:Y:S01]  /*12080*/  MOV R7, 0x3fd80000 ;  /* 0x3fd8000000077802 */ /* 0x000fe20000000f00 */
[----:B------:R-:W-:Y:S01]  /*12090*/  BSSY.RECONVERGENT B3, `(.L_x_297) ;  /* 0x0000017000037945 */ /* 0x000fe20003800200 */
[----:B------:R-:W-:Y:S02]  /*120a0*/  ISETP.GE.U32.AND P0, PT, R2, 0x7ca00000, PT ;  /* 0x7ca000000200780c */ /* 0x000fe40003f06070 */
        /* <DEDUP_REMOVED lines=16> */
[----:B------:R-:W-:Y:S02]  /*121b0*/  MOV R3, R15 ;  /* 0x0000000f00037202 */ /* 0x000fe40000000f00 */
[----:B------:R-:W-:-:S07]  /*121c0*/  MOV R10, 0x121e0 ;  /* 0x000121e0000a7802 */ /* 0x000fce0000000f00 */
[----:B------:R-:W-:Y:S05]  /*121d0*/  CALL.REL.NOINC `($__internal_2_$__cuda_sm20_dsqrt_rn_f64_mediumpath_v1) ;  /* 0x00000024004c7944 */ /* 0x000fea0003c00000 */
[----:B------:R-:W-:Y:S01]  /*121e0*/  IMAD.MOV.U32 R32, RZ, RZ, R2 ;  /* 0x000000ffff207224 */ /* 0x000fe200078e0002 */
[----:B------:R-:W-:-:S07]  /*121f0*/  MOV R33, R3 ;  /* 0x0000000300217202 */ /* 0x000fce0000000f00 */
.L_x_298:
[----:B------:R-:W-:Y:S05]  /*12200*/  BSYNC.RECONVERGENT B3 ;  /* 0x0000000000037941 */ /* 0x000fea0003800200 */
.L_x_297:
        /* <DEDUP_REMOVED lines=25> */
[----:B------:R-:W-:Y:S01]  /*123a0*/  MOV R8, R2 ;  /* 0x0000000200087202 */ /* 0x000fe20000000f00 */
[----:B------:R-:W-:-:S07]  /*123b0*/  IMAD.MOV.U32 R9, RZ, RZ, R3 ;  /* 0x000000ffff097224 */ /* 0x000fce00078e0003 */
.L_x_300:
[----:B------:R-:W-:Y:S05]  /*123c0*/  BSYNC.RECONVERGENT B3 ;  /* 0x0000000000037941 */ /* 0x000fea0003800200 */
.L_x_299:
        /* <DEDUP_REMOVED lines=40> */
.L_x_302:
[----:B------:R-:W-:Y:S05]  /*12650*/  BSYNC.RECONVERGENT B3 ;  /* 0x0000000000037941 */ /* 0x000fea0003800200 */
.L_x_301:
        /* <DEDUP_REMOVED lines=24> */
[----:B------:R-:W-:Y:S01]  /*127e0*/  MOV R34, R2 ;  /* 0x0000000200227202 */ /* 0x000fe20000000f00 */
[----:B------:R-:W-:-:S07]  /*127f0*/  IMAD.MOV.U32 R35, RZ, RZ, R3 ;  /* 0x000000ffff237224 */ /* 0x000fce00078e0003 */
.L_x_304:
[----:B------:R-:W-:Y:S05]  /*12800*/  BSYNC.RECONVERGENT B3 ;  /* 0x0000000000037941 */ /* 0x000fea0003800200 */
.L_x_303:
[----:B------:R-:W0:Y:S01]  /*12810*/  MUFU.RCP64H R3, R33 ;  /* 0x0000002100037308 */ /* 0x000e220000001800 */
[----:B------:R-:W-:Y:S01]  /*12820*/  HFMA2 R2, -RZ, RZ, 0, 5.9604644775390625e-08 ;  /* 0x00000001ff027431 */ /* 0x000fe200000001ff */
        /* <DEDUP_REMOVED lines=20> */
.L_x_306:
[----:B------:R-:W-:Y:S05]  /*12970*/  BSYNC.RECONVERGENT B3 ;  /* 0x0000000000037941 */ /* 0x000fea0003800200 */
.L_x_305:
        /* <DEDUP_REMOVED lines=8> */
[----:B------:R-:W-:Y:S02]  /*12a00*/  @P1 LOP3.LUT R9, R7, 0x80000, RZ, 0xfc, !PT ;  /* 0x0008000007091812 */ /* 0x000fe400078efcff */
[----:B------:R-:W-:-:S03]  /*12a10*/  MOV R7, R3 ;  /* 0x0000000300077202 */ /* 0x000fc60000000f00 */
[----:B------:R-:W-:-:S04]  /*12a20*/  IMAD.MOV.U32 R5, RZ, RZ, R9 ;  /* 0x000000ffff057224 */ /* 0x000fc800078e0009 */
[----:B------:R-:W-:Y:S02]  /*12a30*/  IMAD.MOV.U32 R0, RZ, RZ, R5 ;  /* 0x000000ffff007224 */ /* 0x000fe400078e0005 */
        /* <DEDUP_REMOVED lines=35> */
.L_x_308:
[----:B------:R-:W-:Y:S05]  /*12c70*/  BSYNC.RECONVERGENT B3 ;  /* 0x0000000000037941 */ /* 0x000fea0003800200 */
.L_x_307:
        /* <DEDUP_REMOVED lines=27> */
.L_x_310:
[----:B------:R-:W-:Y:S05]  /*12e30*/  BSYNC.RECONVERGENT B3 ;  /* 0x0000000000037941 */ /* 0x000fea0003800200 */
.L_x_309:
        /* <DEDUP_REMOVED lines=27> */
.L_x_312:
[----:B------:R-:W-:Y:S05]  /*12ff0*/  BSYNC.RECONVERGENT B3 ;  /* 0x0000000000037941 */ /* 0x000fea0003800200 */
.L_x_311:
[----:B------:R-:W-:Y:S01]  /*13000*/  DADD R2, R8, R32 ;  /* 0x0000000008027229 */ /* 0x000fe20000000020 */
[----:B------:R-:W-:Y:S01]  /*13010*/  IMAD.MOV.U32 R4, RZ, RZ, 0x55555555 ;  /* 0x55555555ff047424 */ /* 0x000fe200078e00ff */
[----:B------:R-:W-:Y:S01]  /*13020*/  MOV R5, 0x3fd55555 ;  /* 0x3fd5555500057802 */ /* 0x000fe20000000f00 */
[----:B------:R-:W-:Y:S01]  /*13030*/  UMOV UR8, 0x9ee75616 ;  /* 0x9ee7561600087882 */ /* 0x000fe20000000000 */
[----:B------:R-:W-:-:S04]  /*13040*/  UMOV UR9, 0x3cd203af ;  /* 0x3cd203af00097882 */ /* 0x000fc80000000000 */
        /* <DEDUP_REMOVED lines=10> */
[----:B------:R-:W-:-:S08]  /*130f0*/  DMUL R2, R2, R4 ;  /* 0x0000000402027228 */ /* 0x000fd00000000000 */
[----:B------:R-:W-:-:S14]  /*13100*/  DSETP.GEU.AND P0, PT, |R2|, UR8, PT ;  /* 0x0000000802007e2a */ /* 0x000fdc000bf0e200 */
[----:B------:R-:W-:Y:S05]  /*13110*/  @!P0 BRA `(.L_x_269) ;  /* 0x0000000800a08947 */ /* 0x000fea0003800000 */
[----:B------:R-:W-:Y:S01]  /*13120*/  DADD R2, R14, R12 ;  /* 0x000000000e027229 */ /* 0x000fe2000000000c */
[----:B------:R-:W-:Y:S07]  /*13130*/  BSSY.RECONVERGENT B3, `(.L_x_313) ;  /* 0x0000018000037945 */ /* 0x000fee0003800200 */
        /* <DEDUP_REMOVED lines=23> */
.L_x_314:
[----:B------:R-:W-:Y:S05]  /*132b0*/  BSYNC.RECONVERGENT B3 ;  /* 0x0000000000037941 */ /* 0x000fea0003800200 */
.L_x_313:
        /* <DEDUP_REMOVED lines=26> */
.L_x_316:
[----:B------:R-:W-:Y:S05]  /*13460*/  BSYNC.RECONVERGENT B3 ;  /* 0x0000000000037941 */ /* 0x000fea0003800200 */
.L_x_315:
        /* <DEDUP_REMOVED lines=22> */
.L_x_318:
[----:B------:R-:W-:Y:S05]  /*135d0*/  BSYNC.RECONVERGENT B3 ;  /* 0x0000000000037941 */ /* 0x000fea0003800200 */
.L_x_317:
        /* <DEDUP_REMOVED lines=20> */
[----:B------:R-:W-:-:S05]  /*13720*/  VIADD R11, R11, 0x4 ;  /* 0x000000040b0b7836 */ /* 0x000fca0000000000 */
[----:B------:R-:W-:-:S13]  /*13730*/  ISETP.NE.AND P0, PT, R11, 0x64, PT ;  /* 0x000000640b00780c */ /* 0x000fda0003f05270 */
[----:B------:R-:W-:Y:S05]  /*13740*/  @!P0 BRA `(.L_x_269) ;  /* 0x0000000400148947 */ /* 0x000fea0003800000 */
[----:B------:R-:W-:Y:S05]  /*13750*/  BRA `(.L_x_319) ;  /* 0xffffffcc00b47947 */ /* 0x000fea000383ffff */
.L_x_282:
[----:B------:R-:W0:Y:S01]  /*13760*/  MUFU.RSQ64H R11, R33 ;  /* 0x00000021000b7308 */ /* 0x000e220000001c00 */
[----:B------:R-:W-:Y:S01]  /*13770*/  IADD3 R10, PT, PT, R33, -0x3500000, RZ ;  /* 0xfcb00000210a7810 */ /* 0x000fe20007ffe0ff */
[----:B------:R-:W-:Y:S01]  /*13780*/  DMUL R34, R34, R46 ;  /* 0x0000002e22227228 */ /* 0x000fe20000000000 */
[----:B------:R-:W-:Y:S01]  /*13790*/  IMAD.MOV.U32 R8, RZ, RZ, 0x0 ;  /* 0x00000000ff087424 */ /* 0x000fe200078e00ff */
[----:B------:R-:W-:Y:S01]  /*137a0*/  MOV R9, 0x3fd80000 ;  /* 0x3fd8000000097802 */ /* 0x000fe20000000f00 */
[----:B------:R-:W-:Y:S01]  /*137b0*/  IMAD.MOV.U32 R14, RZ, RZ, -0x66666666 ;  /* 0x9999999aff0e7424 */ /* 0x000fe200078e00ff */
[----:B------:R-:W-:Y:S01]  /*137c0*/  MOV R15, 0x3fb99999 ;  /* 0x3fb99999000f7802 */ /* 0x000fe20000000f00 */
        /* <DEDUP_REMOVED lines=19> */
[----:B------:R-:W-:Y:S01]  /*13900*/  VIADD R15, R9, 0xfff00000 ;  /* 0xfff00000090f7836 */ /* 0x000fe20000000000 */
[----:B------:R-:W-:-:S04]  /*13910*/  MOV R14, R8 ;  /* 0x00000008000e7202 */ /* 0x000fc80000000f00 */
[----:B------:R-:W-:Y:S02]  /*13920*/  DFMA R22, R18, -R18, R32 ;  /* 0x800000121216722b */ /* 0x000fe40000000020 */
[----:B------:R-:W-:-:S06]  /*13930*/  DFMA R12, R2, UR8, R6 ;  /* 0x00000008020c7c2b */ /* 0x000fcc0008000006 */
        /* <DEDUP_REMOVED lines=15> */
.L_x_321:
[----:B------:R-:W-:Y:S05]  /*13a30*/  BSYNC.RECONVERGENT B3 ;  /* 0x0000000000037941 */ /* 0x000fea0003800200 */
.L_x_320:
[----:B------:R-:W0:Y:S01]  /*13a40*/  MUFU.RCP64H R3, R5 ;  /* 0x0000000500037308 */ /* 0x000e220000001800 */
[----:B------:R-:W-:Y:S01]  /*13a50*/  HFMA2 R2, -RZ, RZ, 0, 5.9604644775390625e-08 ;  /* 0x00000001ff027431 */ /* 0x000fe200000001ff */
        /* <DEDUP_REMOVED lines=17> */
.L_x_323:
[----:B------:R-:W-:Y:S05]  /*13b70*/  BSYNC.RECONVERGENT B3 ;  /* 0x0000000000037941 */ /* 0x000fea0003800200 */
.L_x_322:
[----:B------:R-:W-:Y:S01]  /*13b80*/  IMAD.MOV.U32 R22, RZ, RZ, R2 ;  /* 0x000000ffff167224 */ /* 0x000fe200078e0002 */
[----:B------:R-:W-:-:S07]  /*13b90*/  MOV R23, R3 ;  /* 0x0000000300177202 */ /* 0x000fce0000000f00 */
.L_x_269:
[----:B------:R-:W-:Y:S05]  /*13ba0*/  BSYNC.RECONVERGENT B2 ;  /* 0x0000000000027941 */ /* 0x000fea0003800200 */
.L_x_268:
[----:B------:R-:W0:Y:S01]  /*13bb0*/  MUFU.RCP64H R3, R25 ;  /* 0x0000001900037308 */ /* 0x000e220000001800 */
[----:B------:R-:W-:Y:S01]  /*13bc0*/  VIADD R2, R25, 0x300402 ;  /* 0x0030040219027836 */ /* 0x000fe20000000000 */
[----:B------:R-:W-:Y:S04]  /*13bd0*/  BSSY.RECONVERGENT B0, `(.L_x_324) ;  /* 0x000000e000007945 */ /* 0x000fe80003800200 */
[----:B------:R-:W-:Y:S01]  /*13be0*/  FSETP.GEU.AND P0, PT, |R2|, 5.8789094863358348022e-39, PT ;  /* 0x004004020200780b */ /* 0x000fe20003f0e200 */
[----:B0-----:R-:W-:-:S08]  /*13bf0*/  DFMA R4, -R24, R2, 1 ;  /* 0x3ff000001804742b */ /* 0x001fd00000000102 */
[----:B------:R-:W-:-:S08]  /*13c00*/  DFMA R4, R4, R4, R4 ;  /* 0x000000040404722b */ /* 0x000fd00000000004 */
[----:B------:R-:W-:-:S08]  /*13c10*/  DFMA R4, R2, R4, R2 ;  /* 0x000000040204722b */ /* 0x000fd00000000002 */
[----:B------:R-:W-:-:S08]  /*13c20*/  DFMA R6, -R24, R4, 1 ;  /* 0x3ff000001806742b */ /* 0x000fd00000000104 */
[----:B------:R-:W-:Y:S01]  /*13c30*/  DFMA R4, R4, R6, R4 ;  /* 0x000000060404722b */ /* 0x000fe20000000004 */
[----:B------:R-:W-:Y:S10]  /*13c40*/  @P0 BRA `(.L_x_325) ;  /* 0x0000000000180947 */ /* 0x000ff40003800000 */
[----:B------:R-:W-:Y:S01]  /*13c50*/  LOP3.LUT R0, R25, 0x7fffffff, RZ, 0xc0, !PT ;  /* 0x7fffffff19007812 */ /* 0x000fe200078ec0ff */
[----:B------:R-:W-:Y:S01]  /*13c60*/  IMAD.MOV.U32 R3, RZ, RZ, R25 ;  /* 0x000000ffff037224 */ /* 0x000fe200078e0019 */
[----:B------:R-:W-:Y:S02]  /*13c70*/  MOV R2, R24 ;  /* 0x0000001800027202 */ /* 0x000fe40000000f00 */
[----:B------:R-:W-:Y:S02]  /*13c80*/  IADD3 R6, PT, PT, R0, -0x100000, RZ ;  /* 0xfff0000000067810 */ /* 0x000fe40007ffe0ff */
[----:B------:R-:W-:-:S07]  /*13c90*/  MOV R0, 0x13cb0 ;  /* 0x00013cb000007802 */ /* 0x000fce0000000f00 */
[----:B------:R-:W-:Y:S05]  /*13ca0*/  CALL.REL.NOINC `($__internal_0_$__cuda_sm20_dblrcp_rn_slowpath_v3) ;  /* 0x0000000000607944 */ /* 0x000fea0003c00000 */
.L_x_325:
[----:B------:R-:W-:Y:S05]  /*13cb0*/  BSYNC.RECONVERGENT B0 ;  /* 0x0000000000007941 */ /* 0x000fea0003800200 */
.L_x_324:
[----:B------:R-:W-:Y:S02]  /*13cc0*/  DADD R26, R26, -R28 ;  /* 0x000000001a1a7229 */ /* 0x000fe4000000081c */
[----:B------:R-:W-:Y:S02]  /*13cd0*/  DADD R16, -R22, R16 ;  /* 0x0000000016107229 */ /* 0x000fe40000000110 */
[----:B------:R-:W-:-:S04]  /*13ce0*/  DADD R28, R28, -R30 ;  /* 0x000000001c1c7229 */ /* 0x000fc8000000081e */
[----:B------:R-:W-:Y:S02]  /*13cf0*/  DMUL R26, R26, R4 ;  /* 0x000000041a1a7228 */ /* 0x000fe40000000000 */
[----:B------:R-:W-:-:S06]  /*13d00*/  DMUL R16, R16, 3 ;  /* 0x4008000010107828 */ /* 0x000fcc0000000000 */
[----:B------:R-:W-:-:S08]  /*13d10*/  DMUL R26, R28, R26 ;  /* 0x0000001a1c1a7228 */ /* 0x000fd00000000000 */
[----:B------:R-:W-:-:S08]  /*13d20*/  DFMA R16, R20, R26, R16 ;  /* 0x0000001a1410722b */ /* 0x000fd00000000010 */
[----:B------:R-:W-:-:S11]  /*13d30*/  DMUL R20, R16, R4 ;  /* 0x0000000410147228 */ /* 0x000fd60000000000 */
.L_x_174:
[----:B------:R-:W-:Y:S05]  /*13d40*/  BSYNC.RECONVERGENT B1 ;  /* 0x0000000000017941 */ /* 0x000fea0003800200 */
.L_x_173:
[----:B------:R-:W0:Y:S01]  /*13d50*/  S2R R0, SR_TID.X ;  /* 0x0000000000007919 */ /* 0x000e220000002100 */
[----:B------:R-:W0:Y:S08]  /*13d60*/  S2UR UR8, SR_CTAID.X ;  /* 0x00000000000879c3 */ /* 0x000e300000002500 */
[----:B------:R-:W0:Y:S08]  /*13d70*/  LDC R5, c[0x0][0x360] ;  /* 0x0000d800ff057b82 */ /* 0x000e300000000800 */
[----:B------:R-:W1:Y:S01]  /*13d80*/  LDC.64 R2, c[0x0][0x3a8] ;  /* 0x0000ea00ff027b82 */ /* 0x000e620000000a00 */
[----:B0-----:R-:W-:-:S04]  /*13d90*/  IMAD R5, R5, UR8, R0 ;  /* 0x0000000805057c24 */ /* 0x001fc8000f8e0200 */
[----:B-1----:R-:W-:-:S05]  /*13da0*/  IMAD.WIDE R2, R5, 0x8, R2 ;  /* 0x0000000805027825 */ /* 0x002fca00078e0202 */
[----:B------:R-:W-:Y:S01]  /*13db0*/  STG.E.64 desc[UR4][R2.64], R20 ;  /* 0x0000001402007986 */ /* 0x000fe2000c101b04 */
[----:B------:R-:W-:Y:S05]  /*13dc0*/  EXIT ;  /* 0x000000000000794d */ /* 0x000fea0003800000 */
.L_x_172:
[----:B------:R-:W0:Y:S01]  /*13dd0*/  LDC.64 R4, c[0x0][0x3a8] ;  /* 0x0000ea00ff047b82 */ /* 0x000e220000000a00 */
[----:B------:R-:W-:Y:S01]  /*13de0*/  IMAD.MOV.U32 R2, RZ, RZ, 0x0 ;  /* 0x00000000ff027424 */ /* 0x000fe200078e00ff */
[----:B------:R-:W-:Y:S01]  /*13df0*/  MOV R3, 0x7ff80000 ;  /* 0x7ff8000000037802 */ /* 0x000fe20000000f00 */
[----:B0-----:R-:W-:-:S05]  /*13e00*/  IMAD.WIDE R4, R11, 0x8, R4 ;  /* 0x000000080b047825 */ /* 0x001fca00078e0204 */
[----:B------:R-:W-:Y:S01]  /*13e10*/  STG.E.64 desc[UR4][R4.64], R2 ;  /* 0x0000000204007986 */ /* 0x000fe2000c101b04 */
[----:B------:R-:W-:Y:S05]  /*13e20*/  EXIT ;  /* 0x000000000000794d */ /* 0x000fea0003800000 */
        .weak           $__internal_0_$__cuda_sm20_dblrcp_rn_slowpath_v3
        .type           $__internal_0_$__cuda_sm20_dblrcp_rn_slowpath_v3,@function
        .size           $__internal_0_$__cuda_sm20_dblrcp_rn_slowpath_v3,($__internal_1_$__cuda_sm20_div_rn_f64_full - $__internal_0_$__cuda_sm20_dblrcp_rn_slowpath_v3)
$__internal_0_$__cuda_sm20_dblrcp_rn_slowpath_v3:
[----:B------:R-:W-:Y:S01]  /*13e30*/  DSETP.GTU.AND P0, PT, |R2|, +INF , PT ;  /* 0x7ff000000200742a */ /* 0x000fe20003f0c200 */
[----:B------:R-:W-:-:S13]  /*13e40*/  BSSY.RECONVERGENT B3, `(.L_x_326) ;  /* 0x0000023000037945 */ /* 0x000fda0003800200 */
[----:B------:R-:W-:Y:S05]  /*13e50*/  @P0 BRA `(.L_x_327) ;  /* 0x00000000007c0947 */ /* 0x000fea0003800000 */
[----:B------:R-:W-:-:S05]  /*13e60*/  LOP3.LUT R7, R3, 0x7fffffff, RZ, 0xc0, !PT ;  /* 0x7fffffff03077812 */ /* 0x000fca00078ec0ff */
[----:B------:R-:W-:-:S05]  /*13e70*/  VIADD R4, R7, 0xffffffff ;  /* 0xffffffff07047836 */ /* 0x000fca0000000000 */
[----:B------:R-:W-:-:S13]  /*13e80*/  ISETP.GE.U32.AND P0, PT, R4, 0x7fefffff, PT ;  /* 0x7fefffff0400780c */ /* 0x000fda0003f06070 */
[----:B------:R-:W-:Y:S02]  /*13e90*/  @P0 LOP3.LUT R5, R3, 0x7ff00000, RZ, 0x3c, !PT ;  /* 0x7ff0000003050812 */ /* 0x000fe400078e3cff */
[----:B------:R-:W-:Y:S01]  /*13ea0*/  @P0 MOV R4, RZ ;  /* 0x000000ff00040202 */ /* 0x000fe20000000f00 */
[----:B------:R-:W-:Y:S06]  /*13eb0*/  @P0 BRA `(.L_x_328) ;  /* 0x00000000006c0947 */ /* 0x000fec0003800000 */
[----:B------:R-:W-:-:S13]  /*13ec0*/  ISETP.GE.U32.AND P0, PT, R7, 0x1000001, PT ;  /* 0x010000010700780c */ /* 0x000fda0003f06070 */
[----:B------:R-:W-:Y:S05]  /*13ed0*/  @!P0 BRA `(.L_x_329) ;  /* 0x0000000000348947 */ /* 0x000fea0003800000 */
[----:B------:R-:W-:Y:S01]  /*13ee0*/  VIADD R5, R3, 0xc0200000 ;  /* 0xc020000003057836 */ /* 0x000fe20000000000 */
[----:B------:R-:W-:-:S03]  /*13ef0*/  MOV R4, R2 ;  /* 0x0000000200047202 */ /* 0x000fc60000000f00 */
[----:B------:R-:W0:Y:S03]  /*13f00*/  MUFU.RCP64H R7, R5 ;  /* 0x0000000500077308 */ /* 0x000e260000001800 */
[----:B0-----:R-:W-:-:S08]  /*13f10*/  DFMA R8, -R4, R6, 1 ;  /* 0x3ff000000408742b */ /* 0x001fd00000000106 */
[----:B------:R-:W-:-:S08]  /*13f20*/  DFMA R8, R8, R8, R8 ;  /* 0x000000080808722b */ /* 0x000fd00000000008 */
[----:B------:R-:W-:-:S08]  /*13f30*/  DFMA R8, R6, R8, R6 ;  /* 0x000000080608722b */ /* 0x000fd00000000006 */
[----:B------:R-:W-:-:S08]  /*13f40*/  DFMA R6, -R4, R8, 1 ;  /* 0x3ff000000406742b */ /* 0x000fd00000000108 */
[----:B------:R-:W-:-:S08]  /*13f50*/  DFMA R6, R8, R6, R8 ;  /* 0x000000060806722b */ /* 0x000fd00000000008 */
[----:B------:R-:W-:-:S08]  /*13f60*/  DMUL R6, R6, 2.2250738585072013831e-308 ;  /* 0x0010000006067828 */ /* 0x000fd00000000000 */
[----:B------:R-:W-:-:S08]  /*13f70*/  DFMA R2, -R2, R6, 1 ;  /* 0x3ff000000202742b */ /* 0x000fd00000000106 */
[----:B------:R-:W-:-:S08]  /*13f80*/  DFMA R2, R2, R2, R2 ;  /* 0x000000020202722b */ /* 0x000fd00000000002 */
[----:B------:R-:W-:Y:S01]  /*13f90*/  DFMA R4, R6, R2, R6 ;  /* 0x000000020604722b */ /* 0x000fe20000000006 */
[----:B------:R-:W-:Y:S10]  /*13fa0*/  BRA `(.L_x_328) ;  /* 0x0000000000307947 */ /* 0x000ff40003800000 */
.L_x_329:
[----:B------:R-:W-:Y:S01]  /*13fb0*/  DMUL R2, R2, 8.11296384146066816958e+31 ;  /* 0x4690000002027828 */ /* 0x000fe20000000000 */
[----:B------:R-:W-:-:S05]  /*13fc0*/  IMAD.MOV.U32 R4, RZ, RZ, R6 ;  /* 0x000000ffff047224 */ /* 0x000fca00078e0006 */
[----:B------:R-:W0:Y:S02]  /*13fd0*/  MUFU.RCP64H R5, R3 ;  /* 0x0000000300057308 */ /* 0x000e240000001800 */
[----:B0-----:R-:W-:-:S08]  /*13fe0*/  DFMA R6, -R2, R4, 1 ;  /* 0x3ff000000206742b */ /* 0x001fd00000000104 */
[----:B------:R-:W-:-:S08]  /*13ff0*/  DFMA R6, R6, R6, R6 ;  /* 0x000000060606722b */ /* 0x000fd00000000006 */
[----:B------:R-:W-:-:S08]  /*14000*/  DFMA R6, R4, R6, R4 ;  /* 0x000000060406722b */ /* 0x000fd00000000004 */
[----:B------:R-:W-:-:S08]  /*14010*/  DFMA R4, -R2, R6, 1 ;  /* 0x3ff000000204742b */ /* 0x000fd00000000106 */
[----:B------:R-:W-:-:S08]  /*14020*/  DFMA R4, R6, R4, R6 ;  /* 0x000000040604722b */ /* 0x000fd00000000006 */
[----:B------:R-:W-:Y:S01]  /*14030*/  DMUL R4, R4, 8.11296384146066816958e+31 ;  /* 0x4690000004047828 */ /* 0x000fe20000000000 */
[----:B------:R-:W-:Y:S10]  /*14040*/  BRA `(.L_x_328) ;  /* 0x0000000000087947 */ /* 0x000ff40003800000 */
.L_x_327:
[----:B------:R-:W-:Y:S02]  /*14050*/  LOP3.LUT R5, R3, 0x80000, RZ, 0xfc, !PT ;  /* 0x0008000003057812 */ /* 0x000fe400078efcff */
[----:B------:R-:W-:-:S07]  /*14060*/  MOV R4, R2 ;  /* 0x0000000200047202 */ /* 0x000fce0000000f00 */
.L_x_328:
[----:B------:R-:W-:Y:S05]  /*14070*/  BSYNC.RECONVERGENT B3 ;  /* 0x0000000000037941 */ /* 0x000fea0003800200 */
.L_x_326:
[----:B------:R-:W-:Y:S01]  /*14080*/  IMAD.MOV.U32 R2, RZ, RZ, R0 ;  /* 0x000000ffff027224 */ /* 0x000fe200078e0000 */
[----:B------:R-:W-:-:S04]  /*14090*/  MOV R3, 0x0 ;  /* 0x0000000000037802 */ /* 0x000fc80000000f00 */
[----:B------:R-:W-:Y:S05]  /*140a0*/  RET.REL.NODEC R2 `(_Z21elliptic_batch_kernelPKcPKdS2_S2_S2_Pdi) ;  /* 0xfffffebc02d47950 */ /* 0x000fea0003c3ffff */
        .weak           $__internal_1_$__cuda_sm20_div_rn_f64_full
        .type           $__internal_1_$__cuda_sm20_div_rn_f64_full,@function
        .size           $__internal_1_$__cuda_sm20_div_rn_f64_full,($__internal_2_$__cuda_sm20_dsqrt_rn_f64_mediumpath_v1 - $__internal_1_$__cuda_sm20_div_rn_f64_full)
$__internal_1_$__cuda_sm20_div_rn_f64_full:
[----:B------:R-:W-:Y:S01]  /*140b0*/  MOV R39, R3 ;  /* 0x0000000300277202 */ /* 0x000fe20000000f00 */
[----:B------:R-:W-:Y:S01]  /*140c0*/  IMAD.MOV.U32 R38, RZ, RZ, R2 ;  /* 0x000000ffff267224 */ /* 0x000fe200078e0002 */
[----:B------:R-:W-:Y:S01]  /*140d0*/  FSETP.GEU.AND P2, PT, |R5|, 1.469367938527859385e-39, PT ;  /* 0x001000000500780b */ /* 0x000fe20003f4e200 */
[--C-:B------:R-:W-:Y:S01]  /*140e0*/  IMAD.MOV.U32 R8, RZ, RZ, R4.reuse ;  /* 0x000000ffff087224 */ /* 0x100fe200078e0004 */
[----:B------:R-:W-:Y:S01]  /*140f0*/  FSETP.GEU.AND P1, PT, |R39|, 1.469367938527859385e-39, PT ;  /* 0x001000002700780b */ /* 0x000fe20003f2e200 */
[----:B------:R-:W-:Y:S01]  /*14100*/  IMAD.MOV.U32 R36, RZ, RZ, R4 ;  /* 0x000000ffff247224 */ /* 0x000fe200078e0004 */
[----:B------:R-:W-:Y:S01]  /*14110*/  LOP3.LUT R2, R5, 0x800fffff, RZ, 0xc0, !PT ;  /* 0x800fffff05027812 */ /* 0x000fe200078ec0ff */
[----:B------:R-:W-:Y:S01]  /*14120*/  IMAD.MOV.U32 R42, RZ, RZ, R38 ;  /* 0x000000ffff2a7224 */ /* 0x000fe200078e0026 */
[----:B------:R-:W-:Y:S01]  /*14130*/  MOV R9, R5 ;  /* 0x0000000500097202 */ /* 0x000fe20000000f00 */
[----:B------:R-:W-:Y:S01]  /*14140*/  BSSY.RECONVERGENT B0, `(.L_x_330) ;  /* 0x0000057000007945 */ /* 0x000fe20003800200 */
[----:B------:R-:W-:-:S02]  /*14150*/  LOP3.LUT R37, R2, 0x3ff00000, RZ, 0xfc, !PT ;  /* 0x3ff0000002257812 */ /* 0x000fc400078efcff */
[----:B------:R-:W-:Y:S02]  /*14160*/  LOP3.LUT R2, R39, 0x7ff00000, RZ, 0xc0, !PT ;  /* 0x7ff0000027027812 */ /* 0x000fe400078ec0ff */
[----:B------:R-:W-:Y:S01]  /*14170*/  LOP3.LUT R4, R5, 0x7ff00000, RZ, 0xc0, !PT ;  /* 0x7ff0000005047812 */ /* 0x000fe200078ec0ff */
[----:B------:R-:W-:Y:S02]  /*14180*/  @!P2 DMUL R36, R8, 8.98846567431157953865e+307 ;  /* 0x7fe000000824a828 */ /* 0x000fe40000000000 */
[----:B------:R-:W-:Y:S02]  /*14190*/  @!P1 LOP3.LUT R3, R9, 0x7ff00000, RZ, 0xc0, !PT ;  /* 0x7ff0000009039812 */ /* 0x000fe400078ec0ff */
[C---:B------:R-:W-:Y:S02]  /*141a0*/  ISETP.GE.U32.AND P4, PT, R2.reuse, R4, PT ;  /* 0x000000040200720c */ /* 0x040fe40003f86070 */
[----:B------:R-:W-:Y:S01]  /*141b0*/  @!P1 ISETP.GE.U32.AND P3, PT, R2, R3, PT ;  /* 0x000000030200920c */ /* 0x000fe20003f66070 */
[----:B------:R-:W0:Y:S01]  /*141c0*/  MUFU.RCP64H R7, R37 ;  /* 0x0000002500077308 */ /* 0x000e220000001800 */
[----:B------:R-:W-:-:S02]  /*141d0*/  MOV R3, 0x1ca00000 ;  /* 0x1ca0000000037802 */ /* 0x000fc40000000f00 */
[----:B------:R-:W-:Y:S02]  /*141e0*/  @!P1 MOV R40, RZ ;  /* 0x000000ff00289202 */ /* 0x000fe40000000f00 */
[C---:B------:R-:W-:Y:S02]  /*141f0*/  @!P1 SEL R6, R3.reuse, 0x63400000, !P3 ;  /* 0x6340000003069807 */ /* 0x040fe40005800000 */
[----:B------:R-:W-:Y:S02]  /*14200*/  SEL R5, R3, 0x63400000, !P4 ;  /* 0x6340000003057807 */ /* 0x000fe40006000000 */
[--C-:B------:R-:W-:Y:S02]  /*14210*/  @!P1 LOP3.LUT R6, R6, 0x80000000, R39.reuse, 0xf8, !PT ;  /* 0x8000000006069812 */ /* 0x100fe400078ef827 */
[----:B------:R-:W-:Y:S02]  /*14220*/  LOP3.LUT R43, R5, 0x800fffff, R39, 0xf8, !PT ;  /* 0x800fffff052b7812 */ /* 0x000fe400078ef827 */
[----:B------:R-:W-:Y:S01]  /*14230*/  @!P1 LOP3.LUT R41, R6, 0x100000, RZ, 0xfc, !PT ;  /* 0x0010000006299812 */ /* 0x000fe200078efcff */
[----:B------:R-:W-:Y:S01]  /*14240*/  IMAD.MOV.U32 R6, RZ, RZ, 0x1 ;  /* 0x00000001ff067424 */ /* 0x000fe200078e00ff */
[----:B------:R-:W-:-:S02]  /*14250*/  MOV R5, R2 ;  /* 0x0000000200057202 */ /* 0x000fc40000000f00 */
[----:B------:R-:W-:Y:S02]  /*14260*/  @!P2 LOP3.LUT R4, R37, 0x7ff00000, RZ, 0xc0, !PT ;  /* 0x7ff000002504a812 */ /* 0x000fe400078ec0ff */
[----:B------:R-:W-:Y:S02]  /*14270*/  @!P1 DFMA R42, R42, 2, -R40 ;  /* 0x400000002a2a982b */ /* 0x000fe40000000828 */
[----:B0-----:R-:W-:-:S08]  /*14280*/  DFMA R40, R6, -R36, 1 ;  /* 0x3ff000000628742b */ /* 0x001fd00000000824 */
[----:B------:R-:W-:Y:S01]  /*14290*/  DFMA R40, R40, R40, R40 ;  /* 0x000000282828722b */ /* 0x000fe20000000028 */
[----:B------:R-:W-:-:S07]  /*142a0*/  @!P1 LOP3.LUT R5, R43, 0x7ff00000, RZ, 0xc0, !PT ;  /* 0x7ff000002b059812 */ /* 0x000fce00078ec0ff */
[----:B------:R-:W-:-:S08]  /*142b0*/  DFMA R6, R6, R40, R6 ;  /* 0x000000280606722b */ /* 0x000fd00000000006 */
[----:B------:R-:W-:-:S08]  /*142c0*/  DFMA R44, R6, -R36, 1 ;  /* 0x3ff00000062c742b */ /* 0x000fd00000000824 */
[----:B------:R-:W-:-:S08]  /*142d0*/  DFMA R44, R6, R44, R6 ;  /* 0x0000002c062c722b */ /* 0x000fd00000000006 */
[----:B------:R-:W-:-:S08]  /*142e0*/  DMUL R6, R44, R42 ;  /* 0x0000002a2c067228 */ /* 0x000fd00000000000 */
[----:B------:R-:W-:-:S08]  /*142f0*/  DFMA R40, R6, -R36, R42 ;  /* 0x800000240628722b */ /* 0x000fd0000000002a */
[----:B------:R-:W-:Y:S01]  /*14300*/  DFMA R40, R44, R40, R6 ;  /* 0x000000282c28722b */ /* 0x000fe20000000006 */
[----:B------:R-:W-:-:S05]  /*14310*/  VIADD R6, R5, 0xffffffff ;  /* 0xffffffff05067836 */ /* 0x000fca0000000000 */
[----:B------:R-:W-:Y:S02]  /*14320*/  ISETP.GT.U32.AND P1, PT, R6, 0x7feffffe, PT ;  /* 0x7feffffe0600780c */ /* 0x000fe40003f24070 */
[----:B------:R-:W-:-:S04]  /*14330*/  IADD3 R6, PT, PT, R4, -0x1, RZ ;  /* 0xffffffff04067810 */ /* 0x000fc80007ffe0ff */
[----:B------:R-:W-:-:S13]  /*14340*/  ISETP.GT.U32.OR P1, PT, R6, 0x7feffffe, P1 ;  /* 0x7feffffe0600780c */ /* 0x000fda0000f24470 */
[----:B------:R-:W-:Y:S05]  /*14350*/  @P1 BRA `(.L_x_331) ;  /* 0x0000000000741947 */ /* 0x000fea0003800000 */
[----:B------:R-:W-:-:S04]  /*14360*/  LOP3.LUT R4, R9, 0x7ff00000, RZ, 0xc0, !PT ;  /* 0x7ff0000009047812 */ /* 0x000fc800078ec0ff */
[CC--:B------:R-:W-:Y:S02]  /*14370*/  VIADDMNMX R5, R2.reuse, -R4.reuse, 0xb9600000, !PT ;  /* 0xb960000002057446 */ /* 0x0c0fe40007800904 */
[----:B------:R-:W-:Y:S01]  /*14380*/  ISETP.GE.U32.AND P1, PT, R2, R4, PT ;  /* 0x000000040200720c */ /* 0x000fe20003f26070 */
[----:B------:R-:W-:Y:S01]  /*14390*/  IMAD.MOV.U32 R4, RZ, RZ, RZ ;  /* 0x000000ffff047224 */ /* 0x000fe200078e00ff */
[----:B------:R-:W-:Y:S02]  /*143a0*/  VIMNMX R5, PT, PT, R5, 0x46a00000, PT ;  /* 0x46a0000005057848 */ /* 0x000fe40003fe0100 */
[----:B------:R-:W-:-:S05]  /*143b0*/  SEL R3, R3, 0x63400000, !P1 ;  /* 0x6340000003037807 */ /* 0x000fca0004800000 */
[----:B------:R-:W-:-:S05]  /*143c0*/  IMAD.IADD R3, R5, 0x1, -R3 ;  /* 0x0000000105037824 */ /* 0x000fca00078e0a03 */
[----:B------:R-:W-:-:S06]  /*143d0*/  IADD3 R5, PT, PT, R3, 0x7fe00000, RZ ;  /* 0x7fe0000003057810 */ /* 0x000fcc0007ffe0ff */
[----:B------:R-:W-:-:S10]  /*143e0*/  DMUL R6, R40, R4 ;  /* 0x0000000428067228 */ /* 0x000fd40000000000 */
[----:B------:R-:W-:-:S13]  /*143f0*/  FSETP.GTU.AND P1, PT, |R7|, 1.469367938527859385e-39, PT ;  /* 0x001000000700780b */ /* 0x000fda0003f2c200 */
[----:B------:R-:W-:Y:S05]  /*14400*/  @P1 BRA `(.L_x_332) ;  /* 0x0000000000a81947 */ /* 0x000fea0003800000 */
[----:B------:R-:W-:Y:S01]  /*14410*/  DFMA R36, R40, -R36, R42 ;  /* 0x800000242824722b */ /* 0x000fe2000000002a */
[----:B------:R-:W-:-:S09]  /*14420*/  MOV R8, RZ ;  /* 0x000000ff00087202 */ /* 0x000fd20000000f00 */
[C---:B------:R-:W-:Y:S02]  /*14430*/  FSETP.NEU.AND P1, PT, R37.reuse, RZ, PT ;  /* 0x000000ff2500720b */ /* 0x040fe40003f2d000 */
[----:B------:R-:W-:-:S04]  /*14440*/  LOP3.LUT R2, R37, 0x80000000, R9, 0x48, !PT ;  /* 0x8000000025027812 */ /* 0x000fc800078e4809 */
[----:B------:R-:W-:-:S07]  /*14450*/  LOP3.LUT R9, R2, R5, RZ, 0xfc, !PT ;  /* 0x0000000502097212 */ /* 0x000fce00078efcff */
[----:B------:R-:W-:Y:S05]  /*14460*/  @!P1 BRA `(.L_x_332) ;  /* 0x0000000000909947 */ /* 0x000fea0003800000 */
[----:B------:R-:W-:Y:S01]  /*14470*/  IMAD.MOV R5, RZ, RZ, -R3 ;  /* 0x000000ffff057224 */ /* 0x000fe200078e0a03 */
[----:B------:R-:W-:Y:S02]  /*14480*/  MOV R4, RZ ;  /* 0x000000ff00047202 */ /* 0x000fe40000000f00 */
[----:B------:R-:W-:-:S04]  /*14490*/  IADD3 R3, PT, PT, -R3, -0x43300000, RZ ;  /* 0xbcd0000003037810 */ /* 0x000fc80007ffe1ff */
[----:B------:R-:W-:Y:S02]  /*144a0*/  DFMA R4, R6, -R4, R40 ;  /* 0x800000040604722b */ /* 0x000fe40000000028 */
[----:B------:R-:W-:-:S08]  /*144b0*/  DMUL.RP R40, R40, R8 ;  /* 0x0000000828287228 */ /* 0x000fd00000008000 */
[----:B------:R-:W-:Y:S02]  /*144c0*/  FSETP.NEU.AND P1, PT, |R5|, R3, PT ;  /* 0x000000030500720b */ /* 0x000fe40003f2d200 */
[----:B------:R-:W-:Y:S02]  /*144d0*/  LOP3.LUT R3, R41, R2, RZ, 0x3c, !PT ;  /* 0x0000000229037212 */ /* 0x000fe400078e3cff */
[----:B------:R-:W-:Y:S02]  /*144e0*/  FSEL R2, R40, R6, !P1 ;  /* 0x0000000628027208 */ /* 0x000fe40004800000 */
[----:B------:R-:W-:-:S03]  /*144f0*/  FSEL R3, R3, R7, !P1 ;  /* 0x0000000703037208 */ /* 0x000fc60004800000 */
[----:B------:R-:W-:Y:S01]  /*14500*/  IMAD.MOV.U32 R6, RZ, RZ, R2 ;  /* 0x000000ffff067224 */ /* 0x000fe200078e0002 */
[----:B------:R-:W-:Y:S01]  /*14510*/  MOV R7, R3 ;  /* 0x0000000300077202 */ /* 0x000fe20000000f00 */
[----:B------:R-:W-:Y:S06]  /*14520*/  BRA `(.L_x_332) ;  /* 0x0000000000607947 */ /* 0x000fec0003800000 */
.L_x_331:
[----:B------:R-:W-:-:S14]  /*14530*/  DSETP.NAN.AND P1, PT, R38, R38, PT ;  /* 0x000000262600722a */ /* 0x000fdc0003f28000 */
[----:B------:R-:W-:Y:S05]  /*14540*/  @P1 BRA `(.L_x_333) ;  /* 0x00000000004c1947 */ /* 0x000fea0003800000 */
[----:B------:R-:W-:-:S14]  /*14550*/  DSETP.NAN.AND P1, PT, R8, R8, PT ;  /* 0x000000080800722a */ /* 0x000fdc0003f28000 */
[----:B------:R-:W-:Y:S05]  /*14560*/  @P1 BRA `(.L_x_334) ;  /* 0x0000000000341947 */ /* 0x000fea0003800000 */
[----:B------:R-:W-:Y:S01]  /*14570*/  ISETP.NE.AND P1, PT, R5, R4, PT ;  /* 0x000000040500720c */ /* 0x000fe20003f25270 */
[----:B------:R-:W-:Y:S01]  /*14580*/  IMAD.MOV.U32 R6, RZ, RZ, 0x0 ;  /* 0x00000000ff067424 */ /* 0x000fe200078e00ff */
[----:B------:R-:W-:-:S11]  /*14590*/  MOV R7, 0xfff80000 ;  /* 0xfff8000000077802 */ /* 0x000fd60000000f00 */
[----:B------:R-:W-:Y:S05]  /*145a0*/  @!P1 BRA `(.L_x_332) ;  /* 0x0000000000409947 */ /* 0x000fea0003800000 */
[----:B------:R-:W-:Y:S02]  /*145b0*/  ISETP.NE.AND P1, PT, R5, 0x7ff00000, PT ;  /* 0x7ff000000500780c */ /* 0x000fe40003f25270 */
[----:B------:R-:W-:Y:S02]  /*145c0*/  LOP3.LUT R2, R39, 0x80000000, R9, 0x48, !PT ;  /* 0x8000000027027812 */ /* 0x000fe400078e4809 */
[----:B------:R-:W-:-:S13]  /*145d0*/  ISETP.EQ.OR P1, PT, R4, RZ, !P1 ;  /* 0x000000ff0400720c */ /* 0x000fda0004f22670 */
[----:B------:R-:W-:Y:S01]  /*145e0*/  @P1 LOP3.LUT R3, R2, 0x7ff00000, RZ, 0xfc, !PT ;  /* 0x7ff0000002031812 */ /* 0x000fe200078efcff */
[----:B------:R-:W-:Y:S01]  /*145f0*/  @!P1 IMAD.MOV.U32 R6, RZ, RZ, RZ ;  /* 0x000000ffff069224 */ /* 0x000fe200078e00ff */
[----:B------:R-:W-:Y:S01]  /*14600*/  @!P1 MOV R7, R2 ;  /* 0x0000000200079202 */ /* 0x000fe20000000f00 */
[----:B------:R-:W-:Y:S01]  /*14610*/  @P1 IMAD.MOV.U32 R6, RZ, RZ, RZ ;  /* 0x000000ffff061224 */ /* 0x000fe200078e00ff */
[----:B------:R-:W-:Y:S01]  /*14620*/  @P1 MOV R7, R3 ;  /* 0x0000000300071202 */ /* 0x000fe20000000f00 */
[----:B------:R-:W-:Y:S06]  /*14630*/  BRA `(.L_x_332) ;  /* 0x00000000001c7947 */ /* 0x000fec0003800000 */
.L_x_334:
[----:B------:R-:W-:Y:S01]  /*14640*/  LOP3.LUT R2, R9, 0x80000, RZ, 0xfc, !PT ;  /* 0x0008000009027812 */ /* 0x000fe200078efcff */
[----:B------:R-:W-:-:S03]  /*14650*/  IMAD.MOV.U32 R6, RZ, RZ, R8 ;  /* 0x000000ffff067224 */ /* 0x000fc600078e0008 */
[----:B------:R-:W-:Y:S01]  /*14660*/  MOV R7, R2 ;  /* 0x0000000200077202 */ /* 0x000fe20000000f00 */
[----:B------:R-:W-:Y:S06]  /*14670*/  BRA `(.L_x_332) ;  /* 0x00000000000c7947 */ /* 0x000fec0003800000 */
.L_x_333:
[----:B------:R-:W-:Y:S01]  /*14680*/  LOP3.LUT R2, R39, 0x80000, RZ, 0xfc, !PT ;  /* 0x0008000027027812 */ /* 0x000fe200078efcff */
[----:B------:R-:W-:-:S03]  /*14690*/  IMAD.MOV.U32 R6, RZ, RZ, R38 ;  /* 0x000000ffff067224 */ /* 0x000fc600078e0026 */
[----:B------:R-:W-:-:S07]  /*146a0*/  MOV R7, R2 ;  /* 0x0000000200077202 */ /* 0x000fce0000000f00 */
.L_x_332:
[----:B------:R-:W-:Y:S05]  /*146b0*/  BSYNC.RECONVERGENT B0 ;  /* 0x0000000000007941 */ /* 0x000fea0003800200 */
.L_x_330:
[----:B------:R-:W-:Y:S02]  /*146c0*/  HFMA2 R5, -RZ, RZ, 0, 0 ;  /* 0x00000000ff057431 */ /* 0x000fe400000001ff */
[----:B------:R-:W-:Y:S01]  /*146d0*/  IMAD.MOV.U32 R4, RZ, RZ, R0 ;  /* 0x000000ffff047224 */ /* 0x000fe200078e0000 */
[----:B------:R-:W-:Y:S01]  /*146e0*/  MOV R3, R7 ;  /* 0x0000000700037202 */ /* 0x000fe20000000f00 */
[----:B------:R-:W-:Y:S02]  /*146f0*/  IMAD.MOV.U32 R2, RZ, RZ, R6 ;  /* 0x000000ffff027224 */ /* 0x000fe400078e0006 */
[----:B------:R-:W-:Y:S05]  /*14700*/  RET.REL.NODEC R4 `(_Z21elliptic_batch_kernelPKcPKdS2_S2_S2_Pdi) ;  /* 0xfffffeb8043c7950 */ /* 0x000fea0003c3ffff */
        .weak           $__internal_2_$__cuda_sm20_dsqrt_rn_f64_mediumpath_v1
        .type           $__internal_2_$__cuda_sm20_dsqrt_rn_f64_mediumpath_v1,@function
        .size           $__internal_2_$__cuda_sm20_dsqrt_rn_f64_mediumpath_v1,(.L_x_342 - $__internal_2_$__cuda_sm20_dsqrt_rn_f64_mediumpath_v1)
$__internal_2_$__cuda_sm20_dsqrt_rn_f64_mediumpath_v1:
[----:B------:R-:W-:Y:S01]  /*14710*/  ISETP.GE.U32.AND P0, PT, R0, -0x3400000, PT ;  /* 0xfcc000000000780c */ /* 0x000fe20003f06070 */
[----:B------:R-:W-:-:S12]  /*14720*/  BSSY.RECONVERGENT B0, `(.L_x_335) ;  /* 0x0000023000007945 */ /* 0x000fd80003800200 */
[----:B------:R-:W-:Y:S05]  /*14730*/  @!P0 BRA `(.L_x_336) ;  /* 0x0000000000208947 */ /* 0x000fea0003800000 */
[----:B------:R-:W-:-:S10]  /*14740*/  DFMA.RM R6, R8, R4, R6 ;  /* 0x000000040806722b */ /* 0x000fd40000004006 */
[----:B------:R-:W-:-:S05]  /*14750*/  IADD3 R4, P0, PT, R6, 0x1, RZ ;  /* 0x0000000106047810 */ /* 0x000fca0007f1e0ff */
[----:B------:R-:W-:-:S06]  /*14760*/  IMAD.X R5, RZ, RZ, R7, P0 ;  /* 0x000000ffff057224 */ /* 0x000fcc00000e0607 */
[----:B------:R-:W-:-:S08]  /*14770*/  DFMA.RP R2, -R6, R4, R2 ;  /* 0x000000040602722b */ /* 0x000fd00000008102 */
[----:B------:R-:W-:-:S06]  /*14780*/  DSETP.GT.AND P0, PT, R2, RZ, PT ;  /* 0x000000ff0200722a */ /* 0x000fcc0003f04000 */
[----:B------:R-:W-:Y:S02]  /*14790*/  FSEL R4, R4, R6, P0 ;  /* 0x0000000604047208 */ /* 0x000fe40000000000 */
[----:B------:R-:W-:Y:S01]  /*147a0*/  FSEL R5, R5, R7, P0 ;  /* 0x0000000705057208 */ /* 0x000fe20000000000 */
[----:B------:R-:W-:Y:S06]  /*147b0*/  BRA `(.L_x_337) ;  /* 0x0000000000647947 */ /* 0x000fec0003800000 */
.L_x_336:
[----:B------:R-:W-:-:S14]  /*147c0*/  DSETP.NE.AND P0, PT, R2, RZ, PT ;  /* 0x000000ff0200722a */ /* 0x000fdc0003f05000 */
[----:B------:R-:W-:Y:S05]  /*147d0*/  @!P0 BRA `(.L_x_338) ;  /* 0x0000000000588947 */ /* 0x000fea0003800000 */
[----:B------:R-:W-:-:S13]  /*147e0*/  ISETP.GE.AND P0, PT, R3, RZ, PT ;  /* 0x000000ff0300720c */ /* 0x000fda0003f06270 */
[----:B------:R-:W-:Y:S01]  /*147f0*/  @!P0 MOV R4, 0x0 ;  /* 0x0000000000048802 */ /* 0x000fe20000000f00 */
[----:B------:R-:W-:Y:S01]  /*14800*/  @!P0 IMAD.MOV.U32 R5, RZ, RZ, -0x80000 ;  /* 0xfff80000ff058424 */ /* 0x000fe200078e00ff */
[----:B------:R-:W-:Y:S06]  /*14810*/  @!P0 BRA `(.L_x_337) ;  /* 0x00000000004c8947 */ /* 0x000fec0003800000 */
[----:B------:R-:W-:-:S13]  /*14820*/  ISETP.GT.AND P0, PT, R3, 0x7fefffff, PT ;  /* 0x7fefffff0300780c */ /* 0x000fda0003f04270 */
[----:B------:R-:W-:Y:S05]  /*14830*/  @P0 BRA `(.L_x_338) ;  /* 0x0000000000400947 */ /* 0x000fea0003800000 */
[----:B------:R-:W-:Y:S01]  /*14840*/  DMUL R8, R2, 8.11296384146066816958e+31 ;  /* 0x4690000002087828 */ /* 0x000fe20000000000 */
[----:B------:R-:W-:Y:S01]  /*14850*/  MOV R6, RZ ;  /* 0x000000ff00067202 */ /* 0x000fe20000000f00 */
[----:B------:R-:W-:Y:S01]  /*14860*/  IMAD.MOV.U32 R2, RZ, RZ, 0x0 ;  /* 0x00000000ff027424 */ /* 0x000fe200078e00ff */
[----:B------:R-:W-:-:S03]  /*14870*/  MOV R3, 0x3fd80000 ;  /* 0x3fd8000000037802 */ /* 0x000fc60000000f00 */
[----:B------:R-:W0:Y:S02]  /*14880*/  MUFU.RSQ64H R7, R9 ;  /* 0x0000000900077308 */ /* 0x000e240000001c00 */
[----:B0-----:R-:W-:-:S08]  /*14890*/  DMUL R4, R6, R6 ;  /* 0x0000000606047228 */ /* 0x001fd00000000000 */
[----:B------:R-:W-:-:S08]  /*148a0*/  DFMA R4, R8, -R4, 1 ;  /* 0x3ff000000804742b */ /* 0x000fd00000000804 */
[----:B------:R-:W-:Y:S02]  /*148b0*/  DFMA R2, R4, R2, 0.5 ;  /* 0x3fe000000402742b */ /* 0x000fe40000000002 */
[----:B------:R-:W-:-:S08]  /*148c0*/  DMUL R4, R6, R4 ;  /* 0x0000000406047228 */ /* 0x000fd00000000000 */
[----:B------:R-:W-:-:S08]  /*148d0*/  DFMA R4, R2, R4, R6 ;  /* 0x000000040204722b */ /* 0x000fd00000000006 */
[----:B------:R-:W-:Y:S02]  /*148e0*/  DMUL R2, R8, R4 ;  /* 0x0000000408027228 */ /* 0x000fe40000000000 */
[----:B------:R-:W-:-:S06]  /*148f0*/  VIADD R5, R5, 0xfff00000 ;  /* 0xfff0000005057836 */ /* 0x000fcc0000000000 */
[----:B------:R-:W-:-:S08]  /*14900*/  DFMA R8, R2, -R2, R8 ;  /* 0x800000020208722b */ /* 0x000fd00000000008 */
[----:B------:R-:W-:-:S10]  /*14910*/  DFMA R4, R4, R8, R2 ;  /* 0x000000080404722b */ /* 0x000fd40000000002 */
[----:B------:R-:W-:Y:S01]  /*14920*/  IADD3 R5, PT, PT, R5, -0x3500000, RZ ;  /* 0xfcb0000005057810 */ /* 0x000fe20007ffe0ff */
[----:B------:R-:W-:Y:S06]  /*14930*/  BRA `(.L_x_337) ;  /* 0x0000000000047947 */ /* 0x000fec0003800000 */
.L_x_338:
[----:B------:R-:W-:-:S11]  /*14940*/  DADD R4, R2, R2 ;  /* 0x0000000002047229 */ /* 0x000fd60000000002 */
.L_x_337:
[----:B------:R-:W-:Y:S05]  /*14950*/  BSYNC.RECONVERGENT B0 ;  /* 0x0000000000007941 */ /* 0x000fea0003800200 */
.L_x_335:
[----:B------:R-:W-:Y:S01]  /*14960*/  MOV R3, R5 ;  /* 0x0000000500037202 */ /* 0x000fe20000000f00 */
[----:B------:R-:W-:Y:S02]  /*14970*/  HFMA2 R5, -RZ, RZ, 0, 0 ;  /* 0x00000000ff057431 */ /* 0x000fe400000001ff */
[----:B------:R-:W-:Y:S02]  /*14980*/  IMAD.MOV.U32 R2, RZ, RZ, R4 ;  /* 0x000000ffff027224 */ /* 0x000fe400078e0004 */
[----:B------:R-:W-:-:S04]  /*14990*/  IMAD.MOV.U32 R4, RZ, RZ, R10 ;  /* 0x000000ffff047224 */ /* 0x000fc800078e000a */
[----:B------:R-:W-:Y:S05]  /*149a0*/  RET.REL.NODEC R4 `(_Z21elliptic_batch_kernelPKcPKdS2_S2_S2_Pdi) ;  /* 0xfffffeb404947950 */ /* 0x000fea0003c3ffff */
.L_x_339:
[----:B------:R-:W-:-:S00]  /*149b0*/  BRA `(.L_x_339) ;  /* 0xfffffffc00fc7947 */ /* 0x000fc0000383ffff */
[----:B------:R-:W-:-:S00]  /*149c0*/  NOP ;  /* 0x0000000000007918 */ /* 0x000fc00000000000 */
        /* <DEDUP_REMOVED lines=11> */
.L_x_342:


//--------------------- .nv.shared.reserved.0     --------------------------
	.section	.nv.shared.reserved.0,"aw",@nobits
	.weak		__nv_reservedSMEM_offset_0_alias
	.size		__nv_reservedSMEM_offset_0_alias, 0, 64
	.other		__nv_reservedSMEM_offset_0_alias,@"STO_CUDA_RESERVED_SHARED STV_DEFAULT"
__nv_reservedSMEM_offset_0_alias:
	.zero		0
	.zero		64


//--------------------- .nv.constant0._Z21elliptic_batch_kernelPKcPKdS2_S2_S2_Pdi --------------------------
	.section	.nv.constant0._Z21elliptic_batch_kernelPKcPKdS2_S2_S2_Pdi,"a",@progbits
	.sectionflags	@""
	.align	4
.nv.constant0._Z21elliptic_batch_kernelPKcPKdS2_S2_S2_Pdi:
	.zero		948


//--------------------- SYMBOLS --------------------------

	.type		.nv.reservedSmem.offset0,@object
	.size		.nv.reservedSmem.offset0,0x4
